// auto-generated by cutlass_sweep.gemm — config: {"arch": "sm_90", "cluster_m": 2, "cluster_n": 1, "dtype": "bf16", "dtype_b": "bf16", "layout": "nt", "stages": 0, "tile_k": 64, "tile_m": 128, "tile_n": 384}
#include "cutlass/cutlass.h"
#include "cutlass/gemm/collective/collective_builder.hpp"
#include "cutlass/gemm/device/gemm_universal_adapter.h"
#include "cutlass/gemm/kernel/gemm_universal.hpp"
#include "cutlass/epilogue/collective/collective_builder.hpp"

using ElemA = cutlass::bfloat16_t;
using ElemB = cutlass::bfloat16_t;
using ElemCD = cutlass::bfloat16_t;
using Acc  = float;
using TileShape    = cute::Shape<cute::_128, cute::_384, cute::_64>;
using ClusterShape = cute::Shape<cute::_2, cute::_1, cute::_1>;

using CollectiveEpilogue = typename cutlass::epilogue::collective::CollectiveBuilder<
    cutlass::arch::Sm90, cutlass::arch::OpClassTensorOp,
    TileShape, ClusterShape,
    cutlass::epilogue::collective::EpilogueTileAuto,
    Acc, Acc,
    ElemCD, cutlass::layout::RowMajor, 128 / cutlass::sizeof_bits<ElemCD>::value,
    ElemCD, cutlass::layout::RowMajor, 128 / cutlass::sizeof_bits<ElemCD>::value,
    cutlass::epilogue::collective::EpilogueScheduleAuto
  >::CollectiveOp;

using CollectiveMainloop = typename cutlass::gemm::collective::CollectiveBuilder<
    cutlass::arch::Sm90, cutlass::arch::OpClassTensorOp,
    ElemA, cutlass::layout::RowMajor, 128 / cutlass::sizeof_bits<ElemA>::value,
    ElemB, cutlass::layout::ColumnMajor, 128 / cutlass::sizeof_bits<ElemB>::value,
    Acc,
    TileShape, ClusterShape,
    cutlass::gemm::collective::StageCountAutoCarveout<static_cast<int>(sizeof(typename CollectiveEpilogue::SharedStorage))>,
    cutlass::gemm::collective::KernelScheduleAuto
  >::CollectiveOp;

using GemmKernel = cutlass::gemm::kernel::GemmUniversal<
    cute::Shape<int,int,int,int>,
    CollectiveMainloop,
    CollectiveEpilogue
>;
using Gemm = cutlass::gemm::device::GemmUniversalAdapter<GemmKernel>;

// Force the device kernel symbol into the cubin without needing a host main.
auto* _anchor = &cutlass::device_kernel<GemmKernel>;


// ===== COMPILED SASS (sm_90a) =====

	.target	sm_90a

	.elftype	@"ET_EXEC"


//--------------------- .note.nv.tkinfo           --------------------------
	.section	.note.nv.tkinfo,"",@"SHT_NOTE"
	.sectionflags	@"SHF_NOTE_NV_TKINFO"
	.tkinfo
        /*0018*/ 	.word	0x00000002
        /*0030*/ 	.string	""
        /*0030*/ 	.string	"ptxas"
        /*0030*/ 	.string	"Cuda compilation tools, release 13.0, V13.0.88"
        /*0030*/ 	.string	"Build cuda_13.0.r13.0/compiler.36424714_0"
        /*0030*/ 	.string	"-arch sm_90a -m 64 "



//--------------------- .note.nv.cuinfo           --------------------------
	.section	.note.nv.cuinfo,"",@"SHT_NOTE"
	.sectionflags	@"SHF_NOTE_NV_CUINFO"
        /*0018*/ 	.short	0x0002
        /*001a*/ 	.short	0x005a
        /*001c*/ 	.short	0x0082
	.zero		2


//--------------------- .nv.info                  --------------------------
	.section	.nv.info,"",@"SHT_CUDA_INFO"
	.align	4


	//----- nvinfo : EIATTR_REGCOUNT
	.align		4
        /*0000*/ 	.byte	0x04, 0x2f
        /*0002*/ 	.short	(.L_15 - .L_14)
	.align		4
.L_14:
        /*0004*/ 	.word	index@(_ZN7cutlass13device_kernelINS_4gemm6kernel13GemmUniversalIN4cute5tupleIJiiiiEEENS1_10collective13CollectiveMmaINS1_34MainloopSm90TmaGmmaWarpSpecializedILi3ENS5_IJNS4_1CILi2EEENSA_ILi1EEESC_EEENS1_35KernelTmaWarpSpecializedCooperativeEEENS5_IJNSA_ILi128EEENSA_ILi384EEENSA_ILi64EEEEEENS_10bfloat16_tENS5_IJlSC_lEEESK_SL_NS4_8TiledMMAINS4_8MMA_AtomIJNS4_4SM904GMMA28MMA_64x192x16_F32BF16BF16_SSILNSP_5MajorE0ELSR_0ELNSP_7ScaleInE1ELSS_1EEEEEENS4_6LayoutISD_NS5_IJSC_NSA_ILi0EEESW_EEEEENS5_IJNS4_10UnderscoreESZ_SZ_EEEEENS4_13SM90_TMA_LOADENS4_14ComposedLayoutINS4_7SwizzleILi3ELi4ELi3EEENS4_18smem_ptr_flag_bitsILi16EEENSV_INS5_IJNSA_ILi8EEESI_EEENS5_IJSI_SC_EEEEEEEvNS4_8identityENS4_23SM90_TMA_LOAD_MULTICASTES1C_vS1D_EENS_8epilogue10collective6detail29Sm90TmaWarpSpecializedAdapterINS1H_15DefaultEpilogueISK_SL_SL_NS1G_6thread17LinearCombinationISK_Li1EffLNS1L_9ScaleType4KindE0ELNS_15FloatRoundStyleE2ESK_EENS1_15EpilogueDefaultEEEEEvvEEEEvNT_6ParamsE)
        /*0008*/ 	.word	0x000000a8


	//----- nvinfo : EIATTR_FRAME_SIZE
	.align		4
.L_15:
        /*000c*/ 	.byte	0x04, 0x11
        /*000e*/ 	.short	(.L_17 - .L_16)
	.align		4
.L_16:
        /*0010*/ 	.word	index@(_ZN7cutlass13device_kernelINS_4gemm6kernel13GemmUniversalIN4cute5tupleIJiiiiEEENS1_10collective13CollectiveMmaINS1_34MainloopSm90TmaGmmaWarpSpecializedILi3ENS5_IJNS4_1CILi2EEENSA_ILi1EEESC_EEENS1_35KernelTmaWarpSpecializedCooperativeEEENS5_IJNSA_ILi128EEENSA_ILi384EEENSA_ILi64EEEEEENS_10bfloat16_tENS5_IJlSC_lEEESK_SL_NS4_8TiledMMAINS4_8MMA_AtomIJNS4_4SM904GMMA28MMA_64x192x16_F32BF16BF16_SSILNSP_5MajorE0ELSR_0ELNSP_7ScaleInE1ELSS_1EEEEEENS4_6LayoutISD_NS5_IJSC_NSA_ILi0EEESW_EEEEENS5_IJNS4_10UnderscoreESZ_SZ_EEEEENS4_13SM90_TMA_LOADENS4_14ComposedLayoutINS4_7SwizzleILi3ELi4ELi3EEENS4_18smem_ptr_flag_bitsILi16EEENSV_INS5_IJNSA_ILi8EEESI_EEENS5_IJSI_SC_EEEEEEEvNS4_8identityENS4_23SM90_TMA_LOAD_MULTICASTES1C_vS1D_EENS_8epilogue10collective6detail29Sm90TmaWarpSpecializedAdapterINS1H_15DefaultEpilogueISK_SL_SL_NS1G_6thread17LinearCombinationISK_Li1EffLNS1L_9ScaleType4KindE0ELNS_15FloatRoundStyleE2ESK_EENS1_15EpilogueDefaultEEEEEvvEEEEvNT_6ParamsE)
        /*0014*/ 	.word	0x00000008


	//----- nvinfo : EIATTR_MIN_STACK_SIZE
	.align		4
.L_17:
        /*0018*/ 	.byte	0x04, 0x12
        /*001a*/ 	.short	(.L_19 - .L_18)
	.align		4
.L_18:
        /*001c*/ 	.word	index@(_ZN7cutlass13device_kernelINS_4gemm6kernel13GemmUniversalIN4cute5tupleIJiiiiEEENS1_10collective13CollectiveMmaINS1_34MainloopSm90TmaGmmaWarpSpecializedILi3ENS5_IJNS4_1CILi2EEENSA_ILi1EEESC_EEENS1_35KernelTmaWarpSpecializedCooperativeEEENS5_IJNSA_ILi128EEENSA_ILi384EEENSA_ILi64EEEEEENS_10bfloat16_tENS5_IJlSC_lEEESK_SL_NS4_8TiledMMAINS4_8MMA_AtomIJNS4_4SM904GMMA28MMA_64x192x16_F32BF16BF16_SSILNSP_5MajorE0ELSR_0ELNSP_7ScaleInE1ELSS_1EEEEEENS4_6LayoutISD_NS5_IJSC_NSA_ILi0EEESW_EEEEENS5_IJNS4_10UnderscoreESZ_SZ_EEEEENS4_13SM90_TMA_LOADENS4_14ComposedLayoutINS4_7SwizzleILi3ELi4ELi3EEENS4_18smem_ptr_flag_bitsILi16EEENSV_INS5_IJNSA_ILi8EEESI_EEENS5_IJSI_SC_EEEEEEEvNS4_8identityENS4_23SM90_TMA_LOAD_MULTICASTES1C_vS1D_EENS_8epilogue10collective6detail29Sm90TmaWarpSpecializedAdapterINS1H_15DefaultEpilogueISK_SL_SL_NS1G_6thread17LinearCombinationISK_Li1EffLNS1L_9ScaleType4KindE0ELNS_15FloatRoundStyleE2ESK_EENS1_15EpilogueDefaultEEEEEvvEEEEvNT_6ParamsE)
        /*0020*/ 	.word	0x00000008
.L_19:


//--------------------- .nv.compat                --------------------------
	.section	.nv.compat,"",@"SHT_CUDA_COMPAT_INFO"
	.align	4
        /*0000*/ 	.byte	0x02, 0x09, 0x01, 0x00, 0x02, 0x02, 0x04, 0x00, 0x02, 0x05, 0x05, 0x00, 0x03, 0x07, 0x01, 0x01
        /*0010*/ 	.byte	0x02, 0x03, 0x01, 0x00, 0x02, 0x06, 0x01, 0x00, 0x04, 0x0b, 0x08, 0x00, 0x00, 0x00, 0x00, 0x00
        /*0020*/ 	.byte	0x00, 0x00, 0x00, 0x00


//--------------------- .nv.info._ZN7cutlass13device_kernelINS_4gemm6kernel13GemmUniversalIN4cute5tupleIJiiiiEEENS1_10collective13CollectiveMmaINS1_34MainloopSm90TmaGmmaWarpSpecializedILi3ENS5_IJNS4_1CILi2EEENSA_ILi1EEESC_EEENS1_35KernelTmaWarpSpecializedCooperativeEEENS5_IJNSA_ILi128EEENSA_ILi384EEENSA_ILi64EEEEEENS_10bfloat16_tENS5_IJlSC_lEEESK_SL_NS4_8TiledMMAINS4_8MMA_AtomIJNS4_4SM904GMMA28MMA_64x192x16_F32BF16BF16_SSILNSP_5MajorE0ELSR_0ELNSP_7ScaleInE1ELSS_1EEEEEENS4_6LayoutISD_NS5_IJSC_NSA_ILi0EEESW_EEEEENS5_IJNS4_10UnderscoreESZ_SZ_EEEEENS4_13SM90_TMA_LOADENS4_14ComposedLayoutINS4_7SwizzleILi3ELi4ELi3EEENS4_18smem_ptr_flag_bitsILi16EEENSV_INS5_IJNSA_ILi8EEESI_EEENS5_IJSI_SC_EEEEEEEvNS4_8identityENS4_23SM90_TMA_LOAD_MULTICASTES1C_vS1D_EENS_8epilogue10collective6detail29Sm90TmaWarpSpecializedAdapterINS1H_15DefaultEpilogueISK_SL_SL_NS1G_6thread17LinearCombinationISK_Li1EffLNS1L_9ScaleType4KindE0ELNS_15FloatRoundStyleE2ESK_EENS1_15EpilogueDefaultEEEEEvvEEEEvNT_6ParamsE --------------------------
	.section	.nv.info._ZN7cutlass13device_kernelINS_4gemm6kernel13GemmUniversalIN4cute5tupleIJiiiiEEENS1_10collective13CollectiveMmaINS1_34MainloopSm90TmaGmmaWarpSpecializedILi3ENS5_IJNS4_1CILi2EEENSA_ILi1EEESC_EEENS1_35KernelTmaWarpSpecializedCooperativeEEENS5_IJNSA_ILi128EEENSA_ILi384EEENSA_ILi64EEEEEENS_10bfloat16_tENS5_IJlSC_lEEESK_SL_NS4_8TiledMMAINS4_8MMA_AtomIJNS4_4SM904GMMA28MMA_64x192x16_F32BF16BF16_SSILNSP_5MajorE0ELSR_0ELNSP_7ScaleInE1ELSS_1EEEEEENS4_6LayoutISD_NS5_IJSC_NSA_ILi0EEESW_EEEEENS5_IJNS4_10UnderscoreESZ_SZ_EEEEENS4_13SM90_TMA_LOADENS4_14ComposedLayoutINS4_7SwizzleILi3ELi4ELi3EEENS4_18smem_ptr_flag_bitsILi16EEENSV_INS5_IJNSA_ILi8EEESI_EEENS5_IJSI_SC_EEEEEEEvNS4_8identityENS4_23SM90_TMA_LOAD_MULTICASTES1C_vS1D_EENS_8epilogue10collective6detail29Sm90TmaWarpSpecializedAdapterINS1H_15DefaultEpilogueISK_SL_SL_NS1G_6thread17LinearCombinationISK_Li1EffLNS1L_9ScaleType4KindE0ELNS_15FloatRoundStyleE2ESK_EENS1_15EpilogueDefaultEEEEEvvEEEEvNT_6ParamsE,"",@"SHT_CUDA_INFO"
	.sectionflags	@""
	.align	4


	//----- nvinfo : EIATTR_CUDA_API_VERSION
	.align		4
        /*0000*/ 	.byte	0x04, 0x37
        /*0002*/ 	.short	(.L_21 - .L_20)
.L_20:
        /*0004*/ 	.word	0x00000082


	//----- nvinfo : EIATTR_KPARAM_INFO
	.align		4
.L_21:
        /*0008*/ 	.byte	0x04, 0x17
        /*000a*/ 	.short	(.L_23 - .L_22)
.L_22:
        /*000c*/ 	.word	0x00000000
        /*0010*/ 	.short	0x0000
        /*0012*/ 	.short	0x0070
        /*0014*/ 	.byte	0x00, 0xf0, 0x01, 0x10


	//----- nvinfo : EIATTR_SPARSE_MMA_MASK
	.align		4
.L_23:
        /*0018*/ 	.byte	0x03, 0x50
        /*001a*/ 	.short	0x0000


	//----- nvinfo : EIATTR_MAXREG_COUNT
	.align		4
        /*001c*/ 	.byte	0x03, 0x1b
        /*001e*/ 	.short	0x00a8


	//----- nvinfo : EIATTR_NUM_BARRIERS
	.align		4
        /*0020*/ 	.byte	0x02, 0x4c
        /*0022*/ 	.byte	0x01
	.zero		1


	//----- nvinfo : EIATTR_EXTERNS
	.align		4
        /*0024*/ 	.byte	0x04, 0x0f
        /*0026*/ 	.short	(.L_25 - .L_24)


	//   ....[0]....
	.align		4
.L_24:
        /*0028*/ 	.word	index@(__assertfail)


	//----- nvinfo : EIATTR_ANNOTATIONS
	.align		4
.L_25:
        /*002c*/ 	.byte	0x04, 0x55
        /*002e*/ 	.short	(.L_27 - .L_26)


	//   ....[0]....
.L_26:
        /*0030*/ 	.word	0x00000001
        /*0034*/ 	.byte	0x90, 0x09, 0x00, 0x00, 0x01, 0x00, 0x00, 0x00, 0xb0, 0x09, 0x00, 0x00, 0x01, 0x00, 0x00, 0x00
        /*0044*/ 	.byte	0xa0, 0x0e, 0x00, 0x00, 0x01, 0x00, 0x00, 0x00, 0xb0, 0x0e, 0x00, 0x00, 0x01, 0x00, 0x00, 0x00
        /*0054*/ 	.byte	0x90, 0x20, 0x00, 0x00, 0x01, 0x00, 0x00, 0x00, 0xe0, 0x20, 0x00, 0x00, 0x01, 0x00, 0x00, 0x00
        /*0064*/ 	.byte	0x40, 0x16, 0x01, 0x00, 0x01, 0x00, 0x00, 0x00, 0x20, 0x1c, 0x01, 0x00, 0x01, 0x00, 0x00, 0x00
        /*0074*/ 	.byte	0x30, 0x1c, 0x01, 0x00


	//----- nvinfo : EIATTR_MERCURY_ISA_VERSION
	.align		4
.L_27:
        /*0078*/ 	.byte	0x03, 0x5f
        /*007a*/ 	.short	0x0101


	//----- nvinfo : EIATTR_INT_WARP_WIDE_INSTR_OFFSETS
	.align		4
        /*007c*/ 	.byte	0x04, 0x31
        /*007e*/ 	.short	(.L_29 - .L_28)


	//   ....[0]....
.L_28:
        /*0080*/ 	.word	0x00000460


	//   ....[1]....
        /*0084*/ 	.word	0x00000490


	//   ....[2]....
        /*0088*/ 	.word	0x00000640


	//----- nvinfo : EIATTR_COOP_GROUP_MASK_REGIDS
	.align		4
.L_29:
        /*008c*/ 	.byte	0x04, 0x29
        /*008e*/ 	.short	(.L_31 - .L_30)


	//   ....[0]....
.L_30:
        /*0090*/ 	.word	0xffffffff


	//   ....[1]....
        /*0094*/ 	.word	0xffffffff


	//   ....[2]....
        /*0098*/ 	.word	0xffffffff


	//   ....[3]....
        /*009c*/ 	.word	0xffffffff


	//   ....[4]....
        /*00a0*/ 	.word	0xffffffff


	//   ....[5]....
        /*00a4*/ 	.word	0xffffffff


	//----- nvinfo : EIATTR_COOP_GROUP_INSTR_OFFSETS
	.align		4
.L_31:
        /*00a8*/ 	.byte	0x04, 0x28
        /*00aa*/ 	.short	(.L_33 - .L_32)


	//   ....[0]....
.L_32:
        /*00ac*/ 	.word	0x00000070


	//   ....[1]....
        /*00b0*/ 	.word	0x00000080


	//   ....[2]....
        /*00b4*/ 	.word	0x00000140


	//   ....[3]....
        /*00b8*/ 	.word	0x000002c0


	//   ....[4]....
        /*00bc*/ 	.word	0x000007e0


	//   ....[5]....
        /*00c0*/ 	.word	0x00001280


	//----- nvinfo : EIATTR_REG_RECONFIG
	.align		4
.L_33:
        /*00c4*/ 	.byte	0x01, 0x54
	.zero		2


	//----- nvinfo : EIATTR_SYSCALL_OFFSETS
	.align		4
        /*00c8*/ 	.byte	0x04, 0x46
        /*00ca*/ 	.short	(.L_35 - .L_34)


	//   ....[0]....
.L_34:
        /*00cc*/ 	.word	0x00001430


	//----- nvinfo : EIATTR_MBARRIER_INSTR_OFFSETS
	.align		4
.L_35:
        /*00d0*/ 	.byte	0x04, 0x39
        /*00d2*/ 	.short	(.L_37 - .L_36)


	//   ....[0]....
.L_36:
        /*00d4*/ 	.word	0x00000240
        /*00d8*/ 	.word	0x000000ff
        /*00dc*/ 	.word	0x00000000
        /*00e0*/ 	.short	0x0100
        /*00e2*/ 	.byte	0x08
	.zero		1


	//   ....[1]....
        /*00e4*/ 	.word	0x00000250
        /*00e8*/ 	.word	0x000000ff
        /*00ec*/ 	.word	0x00000018
        /*00f0*/ 	.short	0x0100
        /*00f2*/ 	.byte	0x08
	.zero		1


	//   ....[2]....
        /*00f4*/ 	.word	0x00000260
        /*00f8*/ 	.word	0x000000ff
        /*00fc*/ 	.word	0x00000008
        /*0100*/ 	.short	0x0100
        /*0102*/ 	.byte	0x08
	.zero		1


	//   ....[3]....
        /*0104*/ 	.word	0x00000270
        /*0108*/ 	.word	0x000000ff
        /*010c*/ 	.word	0x00000020
        /*0110*/ 	.short	0x0100
        /*0112*/ 	.byte	0x08
	.zero		1


	//   ....[4]....
        /*0114*/ 	.word	0x00000280
        /*0118*/ 	.word	0x000000ff
        /*011c*/ 	.word	0x00000010
        /*0120*/ 	.short	0x0100
        /*0122*/ 	.byte	0x08
	.zero		1


	//   ....[5]....
        /*0124*/ 	.word	0x00000290
        /*0128*/ 	.word	0x000000ff
        /*012c*/ 	.word	0x00000028
        /*0130*/ 	.short	0x0100
        /*0132*/ 	.byte	0x08
	.zero		1


	//   ....[6]....
        /*0134*/ 	.word	0x000006d0
        /*0138*/ 	.word	0x000000ff
        /*013c*/ 	.word	0x00000040
        /*0140*/ 	.short	0x0100
        /*0142*/ 	.byte	0x06
	.zero		1


	//   ....[7]....
        /*0144*/ 	.word	0x00000770
        /*0148*/ 	.word	0x000000ff
        /*014c*/ 	.word	0x00000048
        /*0150*/ 	.short	0x0100
        /*0152*/ 	.byte	0x06
	.zero		1


	//   ....[8]....
        /*0154*/ 	.word	0x00001500
        /*0158*/ 	.word	0x00000003
        /*015c*/ 	.word	0x00000000
        /*0160*/ 	.short	0x010a
        /*0162*/ 	.byte	0x3f
	.zero		1


	//   ....[9]....
        /*0164*/ 	.word	0x00001540
        /*0168*/ 	.word	0x00000003
        /*016c*/ 	.word	0x00000000
        /*0170*/ 	.short	0x010a
        /*0172*/ 	.byte	0x3f
	.zero		1


	//   ....[10]....
        /*0174*/ 	.word	0x00001a50
        /*0178*/ 	.word	0x00000005
        /*017c*/ 	.word	0x00000000
        /*0180*/ 	.short	0x010a
        /*0182*/ 	.byte	0x3f
	.zero		1


	//   ....[11]....
        /*0184*/ 	.word	0x00001a90
        /*0188*/ 	.word	0x00000005
        /*018c*/ 	.word	0x00000000
        /*0190*/ 	.short	0x010a
        /*0192*/ 	.byte	0x3f
	.zero		1


	//   ....[12]....
        /*0194*/ 	.word	0x00001e30
        /*0198*/ 	.word	0x00000005
        /*019c*/ 	.word	0x00000000
        /*01a0*/ 	.short	0x0101
        /*01a2*/ 	.byte	0x3f
	.zero		1


	//   ....[13]....
        /*01a4*/ 	.word	0x00002050
        /*01a8*/ 	.word	0x00000003
        /*01ac*/ 	.word	0x00000000
        /*01b0*/ 	.short	0x0101
        /*01b2*/ 	.byte	0x3f
	.zero		1


	//   ....[14]....
        /*01b4*/ 	.word	0x00012560
        /*01b8*/ 	.word	0x0000000f
        /*01bc*/ 	.word	0x00000018
        /*01c0*/ 	.short	0x010a
        /*01c2*/ 	.byte	0x3f
	.zero		1


	//   ....[15]....
        /*01c4*/ 	.word	0x00012900
        /*01c8*/ 	.word	0x00000004
        /*01cc*/ 	.word	0x00000048
        /*01d0*/ 	.short	0x0101
        /*01d2*/ 	.byte	0x3f
	.zero		1


	//   ....[16]....
        /*01d4*/ 	.word	0x00013060
        /*01d8*/ 	.word	0x00000007
        /*01dc*/ 	.word	0x00000000
        /*01e0*/ 	.short	0x010a
        /*01e2*/ 	.byte	0x3f
	.zero		1


	//   ....[17]....
        /*01e4*/ 	.word	0x000130e0
        /*01e8*/ 	.word	0x00000009
        /*01ec*/ 	.word	0x00000000
        /*01f0*/ 	.short	0x010a
        /*01f2*/ 	.byte	0x3f
	.zero		1


	//   ....[18]....
        /*01f4*/ 	.word	0x00013170
        /*01f8*/ 	.word	0x00000003
        /*01fc*/ 	.word	0x00000000
        /*0200*/ 	.short	0x010a
        /*0202*/ 	.byte	0x3f
	.zero		1


	//   ....[19]....
        /*0204*/ 	.word	0x000131d0
        /*0208*/ 	.word	0x00000003
        /*020c*/ 	.word	0x00000000
        /*0210*/ 	.short	0x010a
        /*0212*/ 	.byte	0x3f
	.zero		1


	//   ....[20]....
        /*0214*/ 	.word	0x00013220
        /*0218*/ 	.word	0x00000005
        /*021c*/ 	.word	0x00000000
        /*0220*/ 	.short	0x010a
        /*0222*/ 	.byte	0x3f
	.zero		1


	//   ....[21]....
        /*0224*/ 	.word	0x000132f0
        /*0228*/ 	.word	0x0000000f
        /*022c*/ 	.word	0x00000018
        /*0230*/ 	.short	0x010a
        /*0232*/ 	.byte	0x3f
	.zero		1


	//   ....[22]....
        /*0234*/ 	.word	0x000133c0
        /*0238*/ 	.word	0x00000007
        /*023c*/ 	.word	0x00000000
        /*0240*/ 	.short	0x010a
        /*0242*/ 	.byte	0x3f
	.zero		1


	//   ....[23]....
        /*0244*/ 	.word	0x00013410
        /*0248*/ 	.word	0x00000009
        /*024c*/ 	.word	0x00000000
        /*0250*/ 	.short	0x010a
        /*0252*/ 	.byte	0x3f
	.zero		1


	//----- nvinfo : EIATTR_NUM_MBARRIERS
	.align		4
.L_37:
        /*0254*/ 	.byte	0x03, 0x38
        /*0256*/ 	.short	0x0008


	//----- nvinfo : EIATTR_EXIT_INSTR_OFFSETS
	.align		4
        /*0258*/ 	.byte	0x04, 0x1c
        /*025a*/ 	.short	(.L_39 - .L_38)


	//   ....[0]....
.L_38:
        /*025c*/ 	.word	0x00000930


	//   ....[1]....
        /*0260*/ 	.word	0x000011a0


	//   ....[2]....
        /*0264*/ 	.word	0x00011c60


	//   ....[3]....
        /*0268*/ 	.word	0x000121f0


	//   ....[4]....
        /*026c*/ 	.word	0x000131c0


	//----- nvinfo : EIATTR_MAX_THREADS
	.align		4
.L_39:
        /*0270*/ 	.byte	0x04, 0x05
        /*0272*/ 	.short	(.L_41 - .L_40)
.L_40:
        /*0274*/ 	.word	0x00000180
        /*0278*/ 	.word	0x00000001
        /*027c*/ 	.word	0x00000001


	//----- nvinfo : EIATTR_CRS_STACK_SIZE
	.align		4
.L_41:
        /*0280*/ 	.byte	0x04, 0x1e
        /*0282*/ 	.short	(.L_43 - .L_42)
.L_42:
        /*0284*/ 	.word	0x00000000


	//----- nvinfo : EIATTR_CBANK_PARAM_SIZE
	.align		4
.L_43:
        /*0288*/ 	.byte	0x03, 0x19
        /*028a*/ 	.short	0x0470


	//----- nvinfo : EIATTR_PARAM_CBANK
	.align		4
        /*028c*/ 	.byte	0x04, 0x0a
        /*028e*/ 	.short	(.L_45 - .L_44)
	.align		4
.L_44:
        /*0290*/ 	.word	index@(.nv.constant0._ZN7cutlass13device_kernelINS_4gemm6kernel13GemmUniversalIN4cute5tupleIJiiiiEEENS1_10collective13CollectiveMmaINS1_34MainloopSm90TmaGmmaWarpSpecializedILi3ENS5_IJNS4_1CILi2EEENSA_ILi1EEESC_EEENS1_35KernelTmaWarpSpecializedCooperativeEEENS5_IJNSA_ILi128EEENSA_ILi384EEENSA_ILi64EEEEEENS_10bfloat16_tENS5_IJlSC_lEEESK_SL_NS4_8TiledMMAINS4_8MMA_AtomIJNS4_4SM904GMMA28MMA_64x192x16_F32BF16BF16_SSILNSP_5MajorE0ELSR_0ELNSP_7ScaleInE1ELSS_1EEEEEENS4_6LayoutISD_NS5_IJSC_NSA_ILi0EEESW_EEEEENS5_IJNS4_10UnderscoreESZ_SZ_EEEEENS4_13SM90_TMA_LOADENS4_14ComposedLayoutINS4_7SwizzleILi3ELi4ELi3EEENS4_18smem_ptr_flag_bitsILi16EEENSV_INS5_IJNSA_ILi8EEESI_EEENS5_IJSI_SC_EEEEEEEvNS4_8identityENS4_23SM90_TMA_LOAD_MULTICASTES1C_vS1D_EENS_8epilogue10collective6detail29Sm90TmaWarpSpecializedAdapterINS1H_15DefaultEpilogueISK_SL_SL_NS1G_6thread17LinearCombinationISK_Li1EffLNS1L_9ScaleType4KindE0ELNS_15FloatRoundStyleE2ESK_EENS1_15EpilogueDefaultEEEEEvvEEEEvNT_6ParamsE)
        /*0294*/ 	.short	0x0210
        /*0296*/ 	.short	0x0470


	//----- nvinfo : EIATTR_SW_WAR
	.align		4
.L_45:
        /*0298*/ 	.byte	0x04, 0x36
        /*029a*/ 	.short	(.L_47 - .L_46)
.L_46:
        /*029c*/ 	.word	0x00000008
.L_47:


//--------------------- .nv.callgraph             --------------------------
	.section	.nv.callgraph,"",@"SHT_CUDA_CALLGRAPH"
	.align	4
	.sectionentsize	8
	.align		4
        /*0000*/ 	.word	0x00000000
	.align		4
        /*0004*/ 	.word	0xffffffff
	.align		4
        /*0008*/ 	.word	index@(_ZN7cutlass13device_kernelINS_4gemm6kernel13GemmUniversalIN4cute5tupleIJiiiiEEENS1_10collective13CollectiveMmaINS1_34MainloopSm90TmaGmmaWarpSpecializedILi3ENS5_IJNS4_1CILi2EEENSA_ILi1EEESC_EEENS1_35KernelTmaWarpSpecializedCooperativeEEENS5_IJNSA_ILi128EEENSA_ILi384EEENSA_ILi64EEEEEENS_10bfloat16_tENS5_IJlSC_lEEESK_SL_NS4_8TiledMMAINS4_8MMA_AtomIJNS4_4SM904GMMA28MMA_64x192x16_F32BF16BF16_SSILNSP_5MajorE0ELSR_0ELNSP_7ScaleInE1ELSS_1EEEEEENS4_6LayoutISD_NS5_IJSC_NSA_ILi0EEESW_EEEEENS5_IJNS4_10UnderscoreESZ_SZ_EEEEENS4_13SM90_TMA_LOADENS4_14ComposedLayoutINS4_7SwizzleILi3ELi4ELi3EEENS4_18smem_ptr_flag_bitsILi16EEENSV_INS5_IJNSA_ILi8EEESI_EEENS5_IJSI_SC_EEEEEEEvNS4_8identityENS4_23SM90_TMA_LOAD_MULTICASTES1C_vS1D_EENS_8epilogue10collective6detail29Sm90TmaWarpSpecializedAdapterINS1H_15DefaultEpilogueISK_SL_SL_NS1G_6thread17LinearCombinationISK_Li1EffLNS1L_9ScaleType4KindE0ELNS_15FloatRoundStyleE2ESK_EENS1_15EpilogueDefaultEEEEEvvEEEEvNT_6ParamsE)
	.align		4
        /*000c*/ 	.word	index@(__assertfail)
	.align		4
        /*0010*/ 	.word	0x00000000
	.align		4
        /*0014*/ 	.word	0xfffffffe
	.align		4
        /*0018*/ 	.word	0x00000000
	.align		4
        /*001c*/ 	.word	0xfffffffd
	.align		4
        /*0020*/ 	.word	0x00000000
	.align		4
        /*0024*/ 	.word	0xfffffffc


//--------------------- .nv.constant4             --------------------------
	.section	.nv.constant4,"a",@progbits
	.align	8
	.align		8
.nv.constant4:
        /*0000*/ 	.dword	__assertfail
	.align		8
        /*0008*/ 	.dword	__unnamed_1
	.align		8
        /*0010*/ 	.dword	_ZN39_INTERNAL_597b0bfc_4_k_cu_2403d650_39854cuda3std3__45__cpo5beginE
	.align		8
        /*0018*/ 	.dword	_ZN39_INTERNAL_597b0bfc_4_k_cu_2403d650_39854cuda3std3__45__cpo3endE
	.align		8
        /*0020*/ 	.dword	_ZN39_INTERNAL_597b0bfc_4_k_cu_2403d650_39854cuda3std3__45__cpo6cbeginE
	.align		8
        /*0028*/ 	.dword	_ZN39_INTERNAL_597b0bfc_4_k_cu_2403d650_39854cuda3std3__45__cpo4cendE
	.align		8
        /*0030*/ 	.dword	_ZN39_INTERNAL_597b0bfc_4_k_cu_2403d650_39854cuda3std3__441_GLOBAL__N__597b0bfc_4_k_cu_2403d650_39856ignoreE
	.align		8
        /*0038*/ 	.dword	_ZN39_INTERNAL_597b0bfc_4_k_cu_2403d650_39854cuda3std3__419piecewise_constructE
	.align		8
        /*0040*/ 	.dword	_ZN39_INTERNAL_597b0bfc_4_k_cu_2403d650_39854cuda3std3__48in_placeE
	.align		8
        /*0048*/ 	.dword	_ZN39_INTERNAL_597b0bfc_4_k_cu_2403d650_39854cuda3std6ranges3__45__cpo4swapE
	.align		8
        /*0050*/ 	.dword	_ZN39_INTERNAL_597b0bfc_4_k_cu_2403d650_39854cuda3std6ranges3__45__cpo9iter_moveE
	.align		8
        /*0058*/ 	.dword	_ZN39_INTERNAL_597b0bfc_4_k_cu_2403d650_39854cute7productE
	.align		8
        /*0060*/ 	.dword	_ZN39_INTERNAL_597b0bfc_4_k_cu_2403d650_39854cute1_E
	.align		8
        /*0068*/ 	.dword	$str$22
	.align		8
        /*0070*/ 	.dword	$str$23


//--------------------- .text._ZN7cutlass13device_kernelINS_4gemm6kernel13GemmUniversalIN4cute5tupleIJiiiiEEENS1_10collective13CollectiveMmaINS1_34MainloopSm90TmaGmmaWarpSpecializedILi3ENS5_IJNS4_1CILi2EEENSA_ILi1EEESC_EEENS1_35KernelTmaWarpSpecializedCooperativeEEENS5_IJNSA_ILi128EEENSA_ILi384EEENSA_ILi64EEEEEENS_10bfloat16_tENS5_IJlSC_lEEESK_SL_NS4_8TiledMMAINS4_8MMA_AtomIJNS4_4SM904GMMA28MMA_64x192x16_F32BF16BF16_SSILNSP_5MajorE0ELSR_0ELNSP_7ScaleInE1ELSS_1EEEEEENS4_6LayoutISD_NS5_IJSC_NSA_ILi0EEESW_EEEEENS5_IJNS4_10UnderscoreESZ_SZ_EEEEENS4_13SM90_TMA_LOADENS4_14ComposedLayoutINS4_7SwizzleILi3ELi4ELi3EEENS4_18smem_ptr_flag_bitsILi16EEENSV_INS5_IJNSA_ILi8EEESI_EEENS5_IJSI_SC_EEEEEEEvNS4_8identityENS4_23SM90_TMA_LOAD_MULTICASTES1C_vS1D_EENS_8epilogue10collective6detail29Sm90TmaWarpSpecializedAdapterINS1H_15DefaultEpilogueISK_SL_SL_NS1G_6thread17LinearCombinationISK_Li1EffLNS1L_9ScaleType4KindE0ELNS_15FloatRoundStyleE2ESK_EENS1_15EpilogueDefaultEEEEEvvEEEEvNT_6ParamsE --------------------------
	.section	.text._ZN7cutlass13device_kernelINS_4gemm6kernel13GemmUniversalIN4cute5tupleIJiiiiEEENS1_10collective13CollectiveMmaINS1_34MainloopSm90TmaGmmaWarpSpecializedILi3ENS5_IJNS4_1CILi2EEENSA_ILi1EEESC_EEENS1_35KernelTmaWarpSpecializedCooperativeEEENS5_IJNSA_ILi128EEENSA_ILi384EEENSA_ILi64EEEEEENS_10bfloat16_tENS5_IJlSC_lEEESK_SL_NS4_8TiledMMAINS4_8MMA_AtomIJNS4_4SM904GMMA28MMA_64x192x16_F32BF16BF16_SSILNSP_5MajorE0ELSR_0ELNSP_7ScaleInE1ELSS_1EEEEEENS4_6LayoutISD_NS5_IJSC_NSA_ILi0EEESW_EEEEENS5_IJNS4_10UnderscoreESZ_SZ_EEEEENS4_13SM90_TMA_LOADENS4_14ComposedLayoutINS4_7SwizzleILi3ELi4ELi3EEENS4_18smem_ptr_flag_bitsILi16EEENSV_INS5_IJNSA_ILi8EEESI_EEENS5_IJSI_SC_EEEEEEEvNS4_8identityENS4_23SM90_TMA_LOAD_MULTICASTES1C_vS1D_EENS_8epilogue10collective6detail29Sm90TmaWarpSpecializedAdapterINS1H_15DefaultEpilogueISK_SL_SL_NS1G_6thread17LinearCombinationISK_Li1EffLNS1L_9ScaleType4KindE0ELNS_15FloatRoundStyleE2ESK_EENS1_15EpilogueDefaultEEEEEvvEEEEvNT_6ParamsE,"ax",@progbits
	.align	128
.text._ZN7cutlass13device_kernelINS_4gemm6kernel13GemmUniversalIN4cute5tupleIJiiiiEEENS1_10collective13CollectiveMmaINS1_34MainloopSm90TmaGmmaWarpSpecializedILi3ENS5_IJNS4_1CILi2EEENSA_ILi1EEESC_EEENS1_35KernelTmaWarpSpecializedCooperativeEEENS5_IJNSA_ILi128EEENSA_ILi384EEENSA_ILi64EEEEEENS_10bfloat16_tENS5_IJlSC_lEEESK_SL_NS4_8TiledMMAINS4_8MMA_AtomIJNS4_4SM904GMMA28MMA_64x192x16_F32BF16BF16_SSILNSP_5MajorE0ELSR_0ELNSP_7ScaleInE1ELSS_1EEEEEENS4_6LayoutISD_NS5_IJSC_NSA_ILi0EEESW_EEEEENS5_IJNS4_10UnderscoreESZ_SZ_EEEEENS4_13SM90_TMA_LOADENS4_14ComposedLayoutINS4_7SwizzleILi3ELi4ELi3EEENS4_18smem_ptr_flag_bitsILi16EEENSV_INS5_IJNSA_ILi8EEESI_EEENS5_IJSI_SC_EEEEEEEvNS4_8identityENS4_23SM90_TMA_LOAD_MULTICASTES1C_vS1D_EENS_8epilogue10collective6detail29Sm90TmaWarpSpecializedAdapterINS1H_15DefaultEpilogueISK_SL_SL_NS1G_6thread17LinearCombinationISK_Li1EffLNS1L_9ScaleType4KindE0ELNS_15FloatRoundStyleE2ESK_EENS1_15EpilogueDefaultEEEEEvvEEEEvNT_6ParamsE:
        .type           _ZN7cutlass13device_kernelINS_4gemm6kernel13GemmUniversalIN4cute5tupleIJiiiiEEENS1_10collective13CollectiveMmaINS1_34MainloopSm90TmaGmmaWarpSpecializedILi3ENS5_IJNS4_1CILi2EEENSA_ILi1EEESC_EEENS1_35KernelTmaWarpSpecializedCooperativeEEENS5_IJNSA_ILi128EEENSA_ILi384EEENSA_ILi64EEEEEENS_10bfloat16_tENS5_IJlSC_lEEESK_SL_NS4_8TiledMMAINS4_8MMA_AtomIJNS4_4SM904GMMA28MMA_64x192x16_F32BF16BF16_SSILNSP_5MajorE0ELSR_0ELNSP_7ScaleInE1ELSS_1EEEEEENS4_6LayoutISD_NS5_IJSC_NSA_ILi0EEESW_EEEEENS5_IJNS4_10UnderscoreESZ_SZ_EEEEENS4_13SM90_TMA_LOADENS4_14ComposedLayoutINS4_7SwizzleILi3ELi4ELi3EEENS4_18smem_ptr_flag_bitsILi16EEENSV_INS5_IJNSA_ILi8EEESI_EEENS5_IJSI_SC_EEEEEEEvNS4_8identityENS4_23SM90_TMA_LOAD_MULTICASTES1C_vS1D_EENS_8epilogue10collective6detail29Sm90TmaWarpSpecializedAdapterINS1H_15DefaultEpilogueISK_SL_SL_NS1G_6thread17LinearCombinationISK_Li1EffLNS1L_9ScaleType4KindE0ELNS_15FloatRoundStyleE2ESK_EENS1_15EpilogueDefaultEEEEEvvEEEEvNT_6ParamsE,@function
        .size           _ZN7cutlass13device_kernelINS_4gemm6kernel13GemmUniversalIN4cute5tupleIJiiiiEEENS1_10collective13CollectiveMmaINS1_34MainloopSm90TmaGmmaWarpSpecializedILi3ENS5_IJNS4_1CILi2EEENSA_ILi1EEESC_EEENS1_35KernelTmaWarpSpecializedCooperativeEEENS5_IJNSA_ILi128EEENSA_ILi384EEENSA_ILi64EEEEEENS_10bfloat16_tENS5_IJlSC_lEEESK_SL_NS4_8TiledMMAINS4_8MMA_AtomIJNS4_4SM904GMMA28MMA_64x192x16_F32BF16BF16_SSILNSP_5MajorE0ELSR_0ELNSP_7ScaleInE1ELSS_1EEEEEENS4_6LayoutISD_NS5_IJSC_NSA_ILi0EEESW_EEEEENS5_IJNS4_10UnderscoreESZ_SZ_EEEEENS4_13SM90_TMA_LOADENS4_14ComposedLayoutINS4_7SwizzleILi3ELi4ELi3EEENS4_18smem_ptr_flag_bitsILi16EEENSV_INS5_IJNSA_ILi8EEESI_EEENS5_IJSI_SC_EEEEEEEvNS4_8identityENS4_23SM90_TMA_LOAD_MULTICASTES1C_vS1D_EENS_8epilogue10collective6detail29Sm90TmaWarpSpecializedAdapterINS1H_15DefaultEpilogueISK_SL_SL_NS1G_6thread17LinearCombinationISK_Li1EffLNS1L_9ScaleType4KindE0ELNS_15FloatRoundStyleE2ESK_EENS1_15EpilogueDefaultEEEEEvvEEEEvNT_6ParamsE,(.L_x_453 - _ZN7cutlass13device_kernelINS_4gemm6kernel13GemmUniversalIN4cute5tupleIJiiiiEEENS1_10collective13CollectiveMmaINS1_34MainloopSm90TmaGmmaWarpSpecializedILi3ENS5_IJNS4_1CILi2EEENSA_ILi1EEESC_EEENS1_35KernelTmaWarpSpecializedCooperativeEEENS5_IJNSA_ILi128EEENSA_ILi384EEENSA_ILi64EEEEEENS_10bfloat16_tENS5_IJlSC_lEEESK_SL_NS4_8TiledMMAINS4_8MMA_AtomIJNS4_4SM904GMMA28MMA_64x192x16_F32BF16BF16_SSILNSP_5MajorE0ELSR_0ELNSP_7ScaleInE1ELSS_1EEEEEENS4_6LayoutISD_NS5_IJSC_NSA_ILi0EEESW_EEEEENS5_IJNS4_10UnderscoreESZ_SZ_EEEEENS4_13SM90_TMA_LOADENS4_14ComposedLayoutINS4_7SwizzleILi3ELi4ELi3EEENS4_18smem_ptr_flag_bitsILi16EEENSV_INS5_IJNSA_ILi8EEESI_EEENS5_IJSI_SC_EEEEEEEvNS4_8identityENS4_23SM90_TMA_LOAD_MULTICASTES1C_vS1D_EENS_8epilogue10collective6detail29Sm90TmaWarpSpecializedAdapterINS1H_15DefaultEpilogueISK_SL_SL_NS1G_6thread17LinearCombinationISK_Li1EffLNS1L_9ScaleType4KindE0ELNS_15FloatRoundStyleE2ESK_EENS1_15EpilogueDefaultEEEEEvvEEEEvNT_6ParamsE)
        .other          _ZN7cutlass13device_kernelINS_4gemm6kernel13GemmUniversalIN4cute5tupleIJiiiiEEENS1_10collective13CollectiveMmaINS1_34MainloopSm90TmaGmmaWarpSpecializedILi3ENS5_IJNS4_1CILi2EEENSA_ILi1EEESC_EEENS1_35KernelTmaWarpSpecializedCooperativeEEENS5_IJNSA_ILi128EEENSA_ILi384EEENSA_ILi64EEEEEENS_10bfloat16_tENS5_IJlSC_lEEESK_SL_NS4_8TiledMMAINS4_8MMA_AtomIJNS4_4SM904GMMA28MMA_64x192x16_F32BF16BF16_SSILNSP_5MajorE0ELSR_0ELNSP_7ScaleInE1ELSS_1EEEEEENS4_6LayoutISD_NS5_IJSC_NSA_ILi0EEESW_EEEEENS5_IJNS4_10UnderscoreESZ_SZ_EEEEENS4_13SM90_TMA_LOADENS4_14ComposedLayoutINS4_7SwizzleILi3ELi4ELi3EEENS4_18smem_ptr_flag_bitsILi16EEENSV_INS5_IJNSA_ILi8EEESI_EEENS5_IJSI_SC_EEEEEEEvNS4_8identityENS4_23SM90_TMA_LOAD_MULTICASTES1C_vS1D_EENS_8epilogue10collective6detail29Sm90TmaWarpSpecializedAdapterINS1H_15DefaultEpilogueISK_SL_SL_NS1G_6thread17LinearCombinationISK_Li1EffLNS1L_9ScaleType4KindE0ELNS_15FloatRoundStyleE2ESK_EENS1_15EpilogueDefaultEEEEEvvEEEEvNT_6ParamsE,@"STO_CUDA_ENTRY STV_DEFAULT"
_ZN7cutlass13device_kernelINS_4gemm6kernel13GemmUniversalIN4cute5tupleIJiiiiEEENS1_10collective13CollectiveMmaINS1_34MainloopSm90TmaGmmaWarpSpecializedILi3ENS5_IJNS4_1CILi2EEENSA_ILi1EEESC_EEENS1_35KernelTmaWarpSpecializedCooperativeEEENS5_IJNSA_ILi128EEENSA_ILi384EEENSA_ILi64EEEEEENS_10bfloat16_tENS5_IJlSC_lEEESK_SL_NS4_8TiledMMAINS4_8MMA_AtomIJNS4_4SM904GMMA28MMA_64x192x16_F32BF16BF16_SSILNSP_5MajorE0ELSR_0ELNSP_7ScaleInE1ELSS_1EEEEEENS4_6LayoutISD_NS5_IJSC_NSA_ILi0EEESW_EEEEENS5_IJNS4_10UnderscoreESZ_SZ_EEEEENS4_13SM90_TMA_LOADENS4_14ComposedLayoutINS4_7SwizzleILi3ELi4ELi3EEENS4_18smem_ptr_flag_bitsILi16EEENSV_INS5_IJNSA_ILi8EEESI_EEENS5_IJSI_SC_EEEEEEEvNS4_8identityENS4_23SM90_TMA_LOAD_MULTICASTES1C_vS1D_EENS_8epilogue10collective6detail29Sm90TmaWarpSpecializedAdapterINS1H_15DefaultEpilogueISK_SL_SL_NS1G_6thread17LinearCombinationISK_Li1EffLNS1L_9ScaleType4KindE0ELNS_15FloatRoundStyleE2ESK_EENS1_15EpilogueDefaultEEEEEvvEEEEvNT_6ParamsE:
[----:B------:R-:W0:Y:S02]  /*0000*/  LDC R1, c[0x0][0x28] ;  /* 0x00000a00ff017b82 */ /* 0x000e240000000800 */
[----:B0-----:R-:W-:Y:S01]  /*0010*/  VIADD R1, R1, 0xfffffff8 ;  /* 0xfffffff801017836 */ /* 0x001fe20000000000 */
[----:B------:R-:W0:Y:S01]  /*0020*/  S2R R6, SR_TID.X ;  /* 0x0000000000067919 */ /* 0x000e220000002100 */
[----:B------:R-:W-:Y:S01]  /*0030*/  ELECT P0, URZ, PT ;  /* 0x00000000003f782f */ /* 0x000fe20003800000 */
[----:B------:R-:W-:Y:S01]  /*0040*/  BSSY B0, `(.L_x_0) ;  /* 0x000000f000007945 */ /* 0x000fe20003800000 */
[--C-:B0-----:R-:W-:Y:S02]  /*0050*/  SHF.R.U32.HI R0, RZ, 0x5, R6.reuse ;  /* 0x00000005ff007819 */ /* 0x101fe40000011606 */
[----:B------:R-:W-:-:S03]  /*0060*/  SHF.R.U32.HI R3, RZ, 0x7, R6 ;  /* 0x00000007ff037819 */ /* 0x000fc60000011606 */
[----:B------:R-:W0:Y:S04]  /*0070*/  SHFL.IDX PT, R2, R0, RZ, 0x1f ;  /* 0x00001fff00027589 */ /* 0x000e2800000e0000 */
[----:B------:R1:W2:Y:S01]  /*0080*/  SHFL.IDX PT, R5, R3, RZ, 0x1f ;  /* 0x00001fff03057589 */ /* 0x0002a200000e0000 */
[----:B0-----:R-:W-:-:S13]  /*0090*/  ISETP.NE.OR P0, PT, R2, RZ, !P0 ;  /* 0x000000ff0200720c */ /* 0x001fda0004705670 */
[----:B-12---:R-:W-:Y:S05]  /*00a0*/  @P0 BRA `(.L_x_1) ;  /* 0x0000000000200947 */ /* 0x006fea0003800000 */
[----:B------:R-:W-:Y:S02]  /*00b0*/  ULDC.64 UR4, c[0x0][0x198] ;  /* 0x0000660000047ab9 */ /* 0x000fe40000000a00 */
[----:B------:R-:W-:Y:S02]  /*00c0*/  UIADD3 UR6, UP0, UR4, 0xf0, URZ ;  /* 0x000000f004067890 */ /* 0x000fe4000ff1e03f */
[----:B------:R-:W-:Y:S02]  /*00d0*/  UIADD3 UR4, UP1, UR4, 0x1f0, URZ ;  /* 0x000001f004047890 */ /* 0x000fe4000ff3e03f */
[----:B------:R-:W-:Y:S02]  /*00e0*/  UIADD3.X UR7, URZ, UR5, URZ, UP0, !UPT ;  /* 0x000000053f077290 */ /* 0x000fe400087fe43f */
[----:B------:R-:W-:-:S07]  /*00f0*/  UIADD3.X UR5, URZ, UR5, URZ, UP1, !UPT ;  /* 0x000000053f057290 */ /* 0x000fce0008ffe43f */
[----:B------:R0:W-:Y:S02]  /*0100*/  UTMACCTL.PF [UR6] ;  /* 0x00000000060079b9 */ /* 0x0001e40008040000 */
[----:B------:R0:W-:Y:S02]  /*0110*/  UTMACCTL.PF [UR4] ;  /* 0x00000000040079b9 */ /* 0x0001e40008040000 */
[----:B0-----:R-:W-:Y:S01]  /*0120*/  NOP ;  /* 0x0000000000007918 */ /* 0x001fe20000000000 */
.L_x_1:
[----:B------:R-:W-:Y:S05]  /*0130*/  BSYNC B0 ;  /* 0x0000000000007941 */ /* 0x000fea0003800000 */
.L_x_0:
[----:B------:R-:W0:Y:S02]  /*0140*/  SHFL.IDX PT, R3, R0, RZ, 0x1f ;  /* 0x00001fff00037589 */ /* 0x000e2400000e0000 */
[----:B0-----:R-:W-:-:S13]  /*0150*/  ISETP.NE.AND P0, PT, R3, RZ, PT ;  /* 0x000000ff0300720c */ /* 0x001fda0003f05270 */
[----:B------:R-:W-:Y:S05]  /*0160*/  @P0 BRA `(.L_x_2) ;  /* 0x0000000000500947 */ /* 0x000fea0003800000 */
[----:B------:R-:W0:Y:S01]  /*0170*/  S2UR UR8, SR_CgaCtaId ;  /* 0x00000000000879c3 */ /* 0x000e220000008800 */
[----:B------:R-:W-:Y:S01]  /*0180*/  UMOV UR4, 0x400 ;  /* 0x0000040000047882 */ /* 0x000fe20000000000 */
[----:B------:R-:W-:Y:S01]  /*0190*/  UMOV UR5, 0x1 ;  /* 0x0000000100057882 */ /* 0x000fe20000000000 */
[----:B------:R-:W-:Y:S01]  /*01a0*/  UMOV UR6, 0x4 ;  /* 0x0000000400067882 */ /* 0x000fe20000000000 */
[----:B------:R-:W-:Y:S01]  /*01b0*/  ELECT P0, URZ, PT ;  /* 0x00000000003f782f */ /* 0x000fe20003800000 */
[----:B------:R-:W-:-:S04]  /*01c0*/  UIADD3 UR6, -UR6, 0x100000, URZ ;  /* 0x0010000006067890 */ /* 0x000fc8000fffe13f */
[----:B------:R-:W-:Y:S02]  /*01d0*/  USHF.L.U32 UR7, UR6, 0xb, URZ ;  /* 0x0000000b06077899 */ /* 0x000fe4000800063f */
[----:B------:R-:W-:Y:S02]  /*01e0*/  USHF.L.U32 UR6, UR6, 0x1, URZ ;  /* 0x0000000106067899 */ /* 0x000fe4000800063f */
[----:B0-----:R-:W-:Y:S02]  /*01f0*/  ULEA UR8, UR8, UR4, 0x18 ;  /* 0x0000000408087291 */ /* 0x001fe4000f8ec03f */
[----:B------:R-:W-:-:S04]  /*0200*/  UIADD3 UR4, -UR5, 0x100000, URZ ;  /* 0x0010000005047890 */ /* 0x000fc8000fffe13f */
[----:B------:R-:W-:Y:S02]  /*0210*/  USHF.L.U32 UR5, UR4, 0xb, URZ ;  /* 0x0000000b04057899 */ /* 0x000fe4000800063f */
[----:B------:R-:W-:Y:S01]  /*0220*/  USHF.L.U32 UR4, UR4, 0x1, URZ ;  /* 0x0000000104047899 */ /* 0x000fe2000800063f */
[----:B------:R-:W0:Y:S11]  /*0230*/  FENCE.VIEW.ASYNC.S ;  /* 0x00000000000073c6 */ /* 0x000e360000000000 */
[----:B0-----:R0:W1:Y:S01]  /*0240*/  SYNCS.EXCH.64 URZ, [UR8], UR4 ;  /* 0x00000004083f75b2 */ /* 0x0010620008000100 */
[----:B------:R0:W2:Y:S01]  /*0250*/  SYNCS.EXCH.64 URZ, [UR8+0x18], UR6 ;  /* 0x00001806083f75b2 */ /* 0x0000a20008000100 */
[----:B------:R0:W3:Y:S01]  /*0260*/  SYNCS.EXCH.64 URZ, [UR8+0x8], UR4 ;  /* 0x00000804083f75b2 */ /* 0x0000e20008000100 */
[----:B------:R0:W4:Y:S01]  /*0270*/  SYNCS.EXCH.64 URZ, [UR8+0x20], UR6 ;  /* 0x00002006083f75b2 */ /* 0x0001220008000100 */
[----:B------:R0:W0:Y:S01]  /*0280*/  SYNCS.EXCH.64 URZ, [UR8+0x10], UR4 ;  /* 0x00001004083f75b2 */ /* 0x0000220008000100 */
[----:B------:R0:W0:Y:S01]  /*0290*/  SYNCS.EXCH.64 URZ, [UR8+0x28], UR6 ;  /* 0x00002806083f75b2 */ /* 0x0000220008000100 */
[----:B------:R-:W-:Y:S01]  /*02a0*/  NOP ;  /* 0x0000000000007918 */ /* 0x000fe20000000000 */
.L_x_2:
[----:B------:R-:W-:Y:S01]  /*02b0*/  SHF.R.S32.HI R4, RZ, 0x1f, R6 ;  /* 0x0000001fff047819 */ /* 0x000fe20000011406 */
[----:B------:R-:W5:Y:S01]  /*02c0*/  SHFL.IDX PT, R0, R0, RZ, 0x1f ;  /* 0x00001fff00007589 */ /* 0x000f6200000e0000 */
[----:B0-----:R-:W0:Y:S01]  /*02d0*/  S2UR UR8, SR_CTAID.X ;  /* 0x00000000000879c3 */ /* 0x001e220000002500 */
[----:B------:R-:W-:Y:S02]  /*02e0*/  ELECT P0, URZ, PT ;  /* 0x00000000003f782f */ /* 0x000fe40003800000 */
[----:B------:R-:W-:Y:S01]  /*02f0*/  LEA.HI R4, R4, R6, RZ, 0x7 ;  /* 0x0000000604047211 */ /* 0x000fe200078f38ff */
[----:B------:R-:W-:Y:S01]  /*0300*/  ULDC UR4, c[0x0][0x150] ;  /* 0x0000540000047ab9 */ /* 0x000fe20000000800 */
[----:B------:R-:W-:Y:S01]  /*0310*/  SHF.R.S32.HI R8, RZ, 0x1f, R3 ;  /* 0x0000001fff087819 */ /* 0x000fe20000011403 */
[----:B------:R-:W-:Y:S01]  /*0320*/  NOP ;  /* 0x0000000000007918 */ /* 0x000fe20000000000 */
[----:B------:R-:W-:Y:S01]  /*0330*/  LOP3.LUT R4, R4, 0xffffff80, RZ, 0xc0, !PT ;  /* 0xffffff8004047812 */ /* 0x000fe200078ec0ff */
[----:B------:R-:W-:Y:S01]  /*0340*/  NOP ;  /* 0x0000000000007918 */ /* 0x000fe20000000000 */
[----:B------:R-:W-:Y:S01]  /*0350*/  LEA.HI R8, R8, R3, RZ, 0x2 ;  /* 0x0000000308087211 */ /* 0x000fe200078f10ff */
[----:B------:R-:W1:Y:S01]  /*0360*/  LDC R10, c[0x0][0x144] ;  /* 0x00005100ff0a7b82 */ /* 0x000e620000000800 */
[----:B------:R-:W-:Y:S01]  /*0370*/  ISETP.NE.AND P3, PT, R5, RZ, PT ;  /* 0x000000ff0500720c */ /* 0x000fe20003f65270 */
[----:B------:R-:W-:Y:S01]  /*0380*/  IMAD.IADD R6, R6, 0x1, -R4 ;  /* 0x0000000106067824 */ /* 0x000fe200078e0a04 */
[----:B------:R-:W-:Y:S01]  /*0390*/  LOP3.LUT R8, R8, 0x3ffffffc, RZ, 0xc0, !PT ;  /* 0x3ffffffc08087812 */ /* 0x000fe200078ec0ff */
[----:B------:R-:W2:Y:S03]  /*03a0*/  S2R R4, SR_CTAID.Y ;  /* 0x0000000000047919 */ /* 0x000ea60000002600 */
[----:B------:R-:W-:Y:S01]  /*03b0*/  SHF.R.S32.HI R7, RZ, 0x1f, R6 ;  /* 0x0000001fff077819 */ /* 0x000fe20000011406 */
[----:B------:R-:W-:Y:S01]  /*03c0*/  IMAD.IADD R8, R3, 0x1, -R8 ;  /* 0x0000000103087824 */ /* 0x000fe200078e0a08 */
[----:B------:R-:W3:Y:S02]  /*03d0*/  LDC R13, c[0x0][0x140] ;  /* 0x00005000ff0d7b82 */ /* 0x000ee40000000800 */
[----:B------:R-:W-:-:S02]  /*03e0*/  LEA.HI R7, R7, R6, RZ, 0x3 ;  /* 0x0000000607077211 */ /* 0x000fc400078f18ff */
[----:B-----5:R-:W-:Y:S02]  /*03f0*/  ISETP.NE.OR P0, PT, R0, RZ, !P0 ;  /* 0x000000ff0000720c */ /* 0x020fe40004705670 */
[--C-:B------:R-:W-:Y:S02]  /*0400*/  SHF.R.S32.HI R0, RZ, 0x3, R7.reuse ;  /* 0x00000003ff007819 */ /* 0x100fe40000011407 */
[----:B0-----:R-:W-:Y:S02]  /*0410*/  I2FP.F32.U32 R9, UR8 ;  /* 0x0000000800097c45 */ /* 0x001fe40008201000 */
[----:B------:R-:W-:-:S03]  /*0420*/  SHF.R.S32.HI R7, RZ, 0x1f, R7 ;  /* 0x0000001fff077819 */ /* 0x000fc60000011407 */
[----:B------:R-:W-:Y:S01]  /*0430*/  FMUL R9, R9, UR4 ;  /* 0x0000000409097c20 */ /* 0x000fe20008400000 */
[----:B------:R-:W-:Y:S01]  /*0440*/  LEA.HI R7, R7, R0, RZ, 0x2 ;  /* 0x0000000007077211 */ /* 0x000fe200078f10ff */
[----:B------:R-:W-:Y:S02]  /*0450*/  ULDC UR4, c[0x0][0x154] ;  /* 0x0000550000047ab9 */ /* 0x000fe40000000800 */
[----:B------:R-:W-:Y:S01]  /*0460*/  VOTEU.ALL UP0, P0 ;  /* 0x00000000003f7886 */ /* 0x000fe20000000000 */
[----:B------:R-:W-:Y:S01]  /*0470*/  LOP3.LUT R7, R7, 0xfffffffc, RZ, 0xc0, !PT ;  /* 0xfffffffc07077812 */ /* 0x000fe200078ec0ff */
[----:B------:R-:W0:Y:S01]  /*0480*/  F2I.U32.TRUNC.NTZ R9, R9 ;  /* 0x0000000900097305 */ /* 0x000e22000020f000 */
[----:B------:R-:W-:Y:S02]  /*0490*/  VOTEU.ALL UP1, P0 ;  /* 0x00000000003f7886 */ /* 0x000fe40000020000 */
[----:B------:R-:W5:Y:S01]  /*04a0*/  @!UP0 S2UR UR7, SR_CgaCtaId ;  /* 0x00000000000789c3 */ /* 0x000f620000008800 */
[----:B------:R-:W-:Y:S01]  /*04b0*/  IMAD.IADD R7, R0, 0x1, -R7 ;  /* 0x0000000100077824 */ /* 0x000fe200078e0a07 */
[----:B------:R-:W-:Y:S01]  /*04c0*/  @!UP0 UMOV UR6, 0x400 ;  /* 0x0000040000068882 */ /* 0x000fe20000000000 */
[----:B---3--:R-:W-:-:S02]  /*04d0*/  ISETP.EQ.U32.AND P2, PT, R13, 0x1, PT ;  /* 0x000000010d00780c */ /* 0x008fc40003f42070 */
[----:B------:R-:W-:Y:S01]  /*04e0*/  IMAD R8, R8, 0x4, R7 ;  /* 0x0000000408087824 */ /* 0x000fe200078e0207 */
[----:B--2---:R-:W-:Y:S02]  /*04f0*/  I2FP.F32.U32 R3, R4 ;  /* 0x0000000400037245 */ /* 0x004fe40000201000 */
[----:B------:R-:W2:Y:S02]  /*0500*/  LDC R7, c[0x0][0x148] ;  /* 0x00005200ff077b82 */ /* 0x000ea40000000800 */
[----:B------:R-:W-:Y:S01]  /*0510*/  LEA.HI R0, R8, R8, RZ, 0x1 ;  /* 0x0000000808007211 */ /* 0x000fe200078f08ff */
[----:B------:R-:W-:Y:S01]  /*0520*/  FMUL R12, R3, UR4 ;  /* 0x00000004030c7c20 */ /* 0x000fe20008400000 */
[----:B0-----:R-:W-:Y:S01]  /*0530*/  IMAD.MOV R15, RZ, RZ, -R9 ;  /* 0x000000ffff0f7224 */ /* 0x001fe200078e0a09 */
[----:B------:R-:W-:Y:S01]  /*0540*/  SHF.R.S32.HI R9, RZ, 0x1f, R2 ;  /* 0x0000001fff097819 */ /* 0x000fe20000011402 */
[----:B------:R-:W-:Y:S01]  /*0550*/  UMOV UR4, 0x20 ;  /* 0x0000002000047882 */ /* 0x000fe20000000000 */
[----:B------:R-:W-:Y:S01]  /*0560*/  LOP3.LUT R11, R0, 0xfffffffe, RZ, 0xc0, !PT ;  /* 0xfffffffe000b7812 */ /* 0x000fe200078ec0ff */
[----:B-1----:R-:W-:Y:S01]  /*0570*/  IMAD R3, R10, R15, UR8 ;  /* 0x000000080a037e24 */ /* 0x002fe2000f8e020f */
[----:B------:R-:W0:Y:S01]  /*0580*/  F2I.U32.TRUNC.NTZ R12, R12 ;  /* 0x0000000c000c7305 */ /* 0x000e22000020f000 */
[----:B------:R-:W-:Y:S01]  /*0590*/  LEA.HI R9, R9, R2, RZ, 0x2 ;  /* 0x0000000209097211 */ /* 0x000fe200078f10ff */
[----:B------:R-:W-:-:S04]  /*05a0*/  @!UP0 UIADD3 UR4, -UR4, 0x100000, URZ ;  /* 0x0010000004048890 */ /* 0x000fc8000fffe13f */
[----:B------:R-:W-:Y:S02]  /*05b0*/  @!UP0 USHF.L.U32 UR5, UR4, 0xb, URZ ;  /* 0x0000000b04058899 */ /* 0x000fe4000800063f */
[----:B------:R-:W-:Y:S01]  /*05c0*/  @!UP0 USHF.L.U32 UR4, UR4, 0x1, URZ ;  /* 0x0000000104048899 */ /* 0x000fe2000800063f */
[C---:B------:R-:W-:Y:S01]  /*05d0*/  IADD3 R0, R8.reuse, -R11, RZ ;  /* 0x8000000b08007210 */ /* 0x040fe20007ffe0ff */
[----:B------:R-:W-:Y:S01]  /*05e0*/  IMAD.SHL.U32 R11, R8, 0x4, RZ ;  /* 0x00000004080b7824 */ /* 0x000fe200078e00ff */
[----:B------:R-:W-:Y:S02]  /*05f0*/  LOP3.LUT R9, R9, 0xfffffffc, RZ, 0xc0, !PT ;  /* 0xfffffffc09097812 */ /* 0x000fe400078ec0ff */
[----:B------:R-:W-:Y:S01]  /*0600*/  ISETP.NE.AND P4, PT, R0, R3, PT ;  /* 0x000000030000720c */ /* 0x000fe20003f85270 */
[----:B-----5:R-:W-:Y:S01]  /*0610*/  @!UP0 ULEA UR6, UR7, UR6, 0x18 ;  /* 0x0000000607068291 */ /* 0x020fe2000f8ec03f */
[----:B------:R-:W-:Y:S01]  /*0620*/  LOP3.LUT R16, R8, 0xc, R11, 0x78, !PT ;  /* 0x0000000c08107812 */ /* 0x000fe200078e780b */
[----:B------:R-:W-:Y:S01]  /*0630*/  IMAD.IADD R0, R2, 0x1, -R9 ;  /* 0x0000000102007824 */ /* 0x000fe200078e0a09 */
[----:B------:R-:W-:Y:S01]  /*0640*/  VOTEU.ALL UP0, P0 ;  /* 0x00000000003f7886 */ /* 0x000fe20000000000 */
[----:B------:R-:W-:Y:S01]  /*0650*/  LOP3.LUT P0, RZ, R6, 0x7, RZ, 0xc0, !PT ;  /* 0x0000000706ff7812 */ /* 0x000fe2000780c0ff */
[----:B------:R-:W-:-:S02]  /*0660*/  VIADD R6, R5, 0xffffffff ;  /* 0xffffffff05067836 */ /* 0x000fc40000000000 */
[----:B0-----:R-:W-:Y:S01]  /*0670*/  IMAD.MOV R14, RZ, RZ, -R12 ;  /* 0x000000ffff0e7224 */ /* 0x001fe200078e0a0c */
[----:B------:R-:W-:Y:S02]  /*0680*/  ISETP.NE.AND P1, PT, R0, 0x3, PT ;  /* 0x000000030000780c */ /* 0x000fe40003f25270 */
[C---:B------:R-:W-:Y:S01]  /*0690*/  ISETP.LT.U32.AND P0, PT, R16.reuse, 0x2, !P0 ;  /* 0x000000021000780c */ /* 0x040fe20004701070 */
[----:B--2---:R-:W-:Y:S01]  /*06a0*/  IMAD R9, R7, R14, R4 ;  /* 0x0000000e07097224 */ /* 0x004fe200078e0204 */
[----:B------:R-:W-:Y:S01]  /*06b0*/  @P4 LEA.HI R2, R16, R16, RZ, 0x1 ;  /* 0x0000001010024211 */ /* 0x000fe200078f08ff */
[----:B------:R-:W0:Y:S02]  /*06c0*/  FENCE.VIEW.ASYNC.S ;  /* 0x00000000000073c6 */ /* 0x000e240000000000 */
[----:B0-----:R0:W1:Y:S01]  /*06d0*/  @!UP0 SYNCS.EXCH.64 URZ, [UR6+0x40], UR4 ;  /* 0x00004004063f85b2 */ /* 0x0010620008000100 */
[----:B------:R-:W-:Y:S02]  /*06e0*/  ISETP.EQ.OR P1, PT, R0, RZ, !P1 ;  /* 0x000000ff0000720c */ /* 0x000fe40004f22670 */
[----:B------:R-:W-:-:S02]  /*06f0*/  @P4 SHF.R.S32.HI R2, RZ, 0x1, R2 ;  /* 0x00000001ff024819 */ /* 0x000fc40000011402 */
[----:B------:R-:W-:Y:S02]  /*0700*/  ISETP.EQ.AND P1, PT, R5, RZ, P1 ;  /* 0x000000ff0500720c */ /* 0x000fe40000f22270 */
[----:B------:R-:W-:Y:S01]  /*0710*/  @P4 ISETP.NE.AND P5, PT, R2, R9, PT ;  /* 0x000000090200420c */ /* 0x000fe20003fa5270 */
[----:B------:R-:W-:Y:S01]  /*0720*/  IMAD.MOV.U32 R2, RZ, RZ, 0x1 ;  /* 0x00000001ff027424 */ /* 0x000fe200078e00ff */
[----:B------:R-:W-:Y:S02]  /*0730*/  ISETP.GE.U32.AND P6, PT, R6, 0x2, PT ;  /* 0x000000020600780c */ /* 0x000fe40003fc6070 */
[----:B------:R-:W-:Y:S02]  /*0740*/  SEL R9, RZ, 0x1, !P0 ;  /* 0x00000001ff097807 */ /* 0x000fe40004000000 */
[----:B------:R-:W-:Y:S02]  /*0750*/  @P4 SEL R2, RZ, 0x1, P5 ;  /* 0x00000001ff024807 */ /* 0x000fe40002800000 */
[----:B------:R-:W-:Y:S01]  /*0760*/  SEL R17, RZ, 0x1, !P1 ;  /* 0x00000001ff117807 */ /* 0x000fe20004800000 */
[----:B------:R0:W2:Y:S01]  /*0770*/  @!UP1 SYNCS.EXCH.64 URZ, [UR6+0x48], UR4 ;  /* 0x00004804063f95b2 */ /* 0x0000a20008000100 */
[----:B------:R-:W-:Y:S01]  /*0780*/  LOP3.LUT R2, R2, R9, RZ, 0xc0, !PT ;  /* 0x0000000902027212 */ /* 0x000fe200078ec0ff */
[----:B------:R-:W-:Y:S01]  /*0790*/  NOP ;  /* 0x0000000000007918 */ /* 0x000fe20000000000 */
[----:B------:R-:W-:Y:S01]  /*07a0*/  SEL R17, R17, 0x2, P6 ;  /* 0x0000000211117807 */ /* 0x000fe20003000000 */
[----:B------:R-:W-:Y:S06]  /*07b0*/  @!P2 BRA `(.L_x_3) ;  /* 0x000000000008a947 */ /* 0x000fec0003800000 */
[----:B-12-4-:R-:W-:Y:S01]  /*07c0*/  UCGABAR_ARV ;  /* 0x00000000000079c7 */ /* 0x016fe20008000000 */
[----:B------:R-:W-:Y:S05]  /*07d0*/  BRA `(.L_x_4) ;  /* 0x0000000000047947 */ /* 0x000fea0003800000 */
.L_x_3:
[----:B-12-4-:R-:W-:Y:S01]  /*07e0*/  NOP ;  /* 0x0000000000007918 */ /* 0x016fe20000000000 */
.L_x_4:
[----:B------:R-:W1:Y:S01]  /*07f0*/  LDC R8, c[0x0][0x65c] ;  /* 0x00019700ff087b82 */ /* 0x000e620000000800 */
[----:B------:R-:W-:Y:S01]  /*0800*/  IMAD.MOV.U32 R9, RZ, RZ, RZ ;  /* 0x000000ffff097224 */ /* 0x000fe200078e00ff */
[----:B-1----:R-:W-:Y:S01]  /*0810*/  ISETP.NE.AND P1, PT, R8, 0x1, PT ;  /* 0x000000010800780c */ /* 0x002fe20003f25270 */
[----:B------:R-:W-:-:S12]  /*0820*/  IMAD.U32 R8, RZ, RZ, UR8 ;  /* 0x00000008ff087e24 */ /* 0x000fd8000f8e00ff */
[----:B------:R-:W1:Y:S01]  /*0830*/  @P1 LDC R23, c[0x0][0x10] ;  /* 0x00000400ff171b82 */ /* 0x000e620000000800 */
[----:B------:R-:W-:Y:S01]  /*0840*/  @P1 MOV R5, RZ ;  /* 0x000000ff00051202 */ /* 0x000fe20000000f00 */
[----:B------:R-:W-:-:S06]  /*0850*/  @P1 IMAD.MOV.U32 R19, RZ, RZ, RZ ;  /* 0x000000ffff131224 */ /* 0x000fcc00078e00ff */
[----:B------:R-:W2:Y:S01]  /*0860*/  @!P1 LDC R11, c[0x0][0xc] ;  /* 0x00000300ff0b9b82 */ /* 0x000ea20000000800 */
[----:B-1----:R-:W-:-:S04]  /*0870*/  @P1 IMAD.WIDE.U32 R22, R23, UR8, R4 ;  /* 0x0000000817161c25 */ /* 0x002fc8000f8e0004 */
[----:B------:R-:W-:Y:S02]  /*0880*/  @P1 IMAD.IADD R19, R23, 0x1, R19 ;  /* 0x0000000117131824 */ /* 0x000fe400078e0213 */
[----:B--2---:R-:W-:-:S04]  /*0890*/  @!P1 IMAD.WIDE.U32 R8, R4, R11, R8 ;  /* 0x0000000b04089225 */ /* 0x004fc800078e0008 */
[----:B------:R-:W-:Y:S02]  /*08a0*/  @!P1 IMAD.MOV.U32 R22, RZ, RZ, R8 ;  /* 0x000000ffff169224 */ /* 0x000fe400078e0008 */
[----:B------:R-:W-:Y:S01]  /*08b0*/  @!P1 IMAD.MOV.U32 R19, RZ, RZ, R9 ;  /* 0x000000ffff139224 */ /* 0x000fe200078e0009 */
[----:B------:R-:W-:Y:S06]  /*08c0*/  @!P2 BRA `(.L_x_5) ;  /* 0x00000000000ca947 */ /* 0x000fec0003800000 */
[----:B------:R-:W-:Y:S01]  /*08d0*/  UCGABAR_WAIT ;  /* 0x0000000000007dc7 */ /* 0x000fe20008000000 */
[----:B------:R-:W-:Y:S01]  /*08e0*/  CCTL.IVALL ;  /* 0x00000000ff00798f */ /* 0x000fe20002000000 */
[----:B------:R-:W-:Y:S05]  /*08f0*/  BRA `(.L_x_6) ;  /* 0x0000000000047947 */ /* 0x000fea0003800000 */
.L_x_5:
[----:B------:R-:W-:Y:S06]  /*0900*/  BAR.SYNC.DEFER_BLOCKING 0x0 ;  /* 0x0000000000007b1d */ /* 0x000fec0000010000 */
.L_x_6:
[----:B------:R-:W-:Y:S05]  /*0910*/  @!P3 BRA `(.L_x_7) ;  /* 0x0000011000d4b947 */ /* 0x000fea0003800000 */
[----:B------:R-:W-:-:S13]  /*0920*/  ISETP.GT.U32.AND P0, PT, R6, 0x1, PT ;  /* 0x000000010600780c */ /* 0x000fda0003f04070 */
[----:B0-----:R-:W-:Y:S05]  /*0930*/  @P0 EXIT ;  /* 0x000000000000094d */ /* 0x001fea0003800000 */
[----:B------:R-:W-:Y:S01]  /*0940*/  IMAD.MOV.U32 R8, RZ, RZ, -0x1 ;  /* 0xffffffffff087424 */ /* 0x000fe200078e00ff */
[----:B------:R-:W-:Y:S01]  /*0950*/  MOV R6, 0xffffffff ;  /* 0xffffffff00067802 */ /* 0x000fe20000000f00 */
[----:B------:R-:W-:Y:S01]  /*0960*/  ULDC.64 UR4, c[0x0][0x650] ;  /* 0x0001940000047ab9 */ /* 0x000fe20000000a00 */
[----:B------:R-:W-:Y:S01]  /*0970*/  PRMT R0, RZ, 0x7610, R0 ;  /* 0x00007610ff007816 */ /* 0x000fe20000000000 */
[----:B------:R-:W-:Y:S01]  /*0980*/  IMAD.MOV.U32 R18, RZ, RZ, -0x1 ;  /* 0xffffffffff127424 */ /* 0x000fe200078e00ff */
[----:B------:R0:W-:Y:S01]  /*0990*/  STL [R1], R8 ;  /* 0x0000000801007387 */ /* 0x0001e20000100800 */
[----:B------:R-:W-:-:S03]  /*09a0*/  ISETP.GE.U32.AND P0, PT, R22, UR4, PT ;  /* 0x0000000416007c0c */ /* 0x000fc6000bf06070 */
[----:B------:R0:W-:Y:S01]  /*09b0*/  STL [R1+0x4], R6 ;  /* 0x0000040601007387 */ /* 0x0001e20000100800 */
[----:B------:R-:W-:-:S13]  /*09c0*/  ISETP.GE.U32.AND.EX P0, PT, R19, UR5, PT, P0 ;  /* 0x0000000513007c0c */ /* 0x000fda000bf06100 */
[----:B0-----:R-:W-:Y:S05]  /*09d0*/  @P0 BRA `(.L_x_8) ;  /* 0x0000000400380947 */ /* 0x001fea0003800000 */
[----:B------:R-:W0:Y:S01]  /*09e0*/  LDC.64 R20, c[0x0][0x628] ;  /* 0x00018a00ff147b82 */ /* 0x000e220000000a00 */
[----:B------:R-:W-:Y:S02]  /*09f0*/  IMAD.MOV.U32 R8, RZ, RZ, R22 ;  /* 0x000000ffff087224 */ /* 0x000fe400078e0016 */
[----:B------:R-:W-:-:S05]  /*0a00*/  IMAD.MOV.U32 R9, RZ, RZ, R19 ;  /* 0x000000ffff097224 */ /* 0x000fca00078e0013 */
[----:B------:R-:W1:Y:S08]  /*0a10*/  LDC R0, c[0x0][0x630] ;  /* 0x00018c00ff007b82 */ /* 0x000e700000000800 */
[----:B------:R-:W2:Y:S01]  /*0a20*/  LDC.64 R24, c[0x0][0x620] ;  /* 0x00018800ff187b82 */ /* 0x000ea20000000a00 */
[----:B0-----:R-:W-:-:S04]  /*0a30*/  ISETP.NE.U32.AND P0, PT, R20, RZ, PT ;  /* 0x000000ff1400720c */ /* 0x001fc80003f05070 */
[----:B------:R-:W-:-:S13]  /*0a40*/  ISETP.NE.AND.EX P0, PT, R21, RZ, PT, P0 ;  /* 0x000000ff1500720c */ /* 0x000fda0003f05300 */
[----:B-12---:R-:W-:Y:S05]  /*0a50*/  @!P0 BRA `(.L_x_9) ;  /* 0x0000000000288947 */ /* 0x006fea0003800000 */
[----:B------:R-:W0:Y:S02]  /*0a60*/  LDC R13, c[0x0][0x634] ;  /* 0x00018d00ff0d7b82 */ /* 0x000e240000000800 */
[----:B0-----:R-:W-:-:S05]  /*0a70*/  IADD3 R13, P0, R22, R13, RZ ;  /* 0x0000000d160d7210 */ /* 0x001fca0007f1e0ff */
[----:B------:R-:W-:-:S04]  /*0a80*/  IMAD.X R15, RZ, RZ, R19, P0 ;  /* 0x000000ffff0f7224 */ /* 0x000fc800000e0613 */
[----:B------:R-:W-:-:S04]  /*0a90*/  IMAD.WIDE.U32 R8, R15, R20, RZ ;  /* 0x000000140f087225 */ /* 0x000fc800078e00ff */
[----:B------:R-:W-:-:S04]  /*0aa0*/  IMAD.WIDE.U32 R10, P0, R13, R21, R8 ;  /* 0x000000150d0a7225 */ /* 0x000fc80007800008 */
[----:B------:R-:W-:-:S04]  /*0ab0*/  IMAD.WIDE.U32 R8, R13, R20, RZ ;  /* 0x000000140d087225 */ /* 0x000fc800078e00ff */
[----:B------:R-:W-:Y:S01]  /*0ac0*/  IMAD.X R13, RZ, RZ, RZ, P0 ;  /* 0x000000ffff0d7224 */ /* 0x000fe200000e06ff */
[----:B------:R-:W-:Y:S01]  /*0ad0*/  IADD3 RZ, P0, R9, R10, RZ ;  /* 0x0000000a09ff7210 */ /* 0x000fe20007f1e0ff */
[----:B------:R-:W-:-:S04]  /*0ae0*/  IMAD.MOV.U32 R12, RZ, RZ, R11 ;  /* 0x000000ffff0c7224 */ /* 0x000fc800078e000b */
[----:B------:R-:W-:-:S08]  /*0af0*/  IMAD.WIDE.U32.X R8, R15, R21, R12, P0 ;  /* 0x000000150f087225 */ /* 0x000fd000000e040c */
.L_x_9:
[----:B------:R-:W0:Y:S01]  /*0b00*/  LDC.64 R20, c[0x0][0x640] ;  /* 0x00019000ff147b82 */ /* 0x000e220000000a00 */
[-CC-:B------:R-:W-:Y:S01]  /*0b10*/  SHF.R.U64 R26, R8, R0.reuse, R9.reuse ;  /* 0x00000000081a7219 */ /* 0x180fe20000001209 */
[----:B------:R-:W-:Y:S01]  /*0b20*/  IMAD.MOV.U32 R18, RZ, RZ, R22 ;  /* 0x000000ffff127224 */ /* 0x000fe200078e0016 */
[----:B------:R-:W-:Y:S01]  /*0b30*/  SHF.R.U32.HI R0, RZ, R0, R9 ;  /* 0x00000000ff007219 */ /* 0x000fe20000011609 */
[----:B------:R-:W-:Y:S01]  /*0b40*/  IMAD R28, R7, R14, R4 ;  /* 0x0000000e071c7224 */ /* 0x000fe200078e0204 */
[----:B------:R-:W-:Y:S01]  /*0b50*/  IADD3 R5, P0, RZ, -R26, RZ ;  /* 0x8000001aff057210 */ /* 0x000fe20007f1e0ff */
[----:B------:R-:W-:Y:S02]  /*0b60*/  IMAD.MOV.U32 R23, RZ, RZ, 0x1 ;  /* 0x00000001ff177424 */ /* 0x000fe400078e00ff */
[----:B------:R-:W1:Y:S01]  /*0b70*/  LDC R6, c[0x0][0x618] ;  /* 0x00018600ff067b82 */ /* 0x000e620000000800 */
[----:B------:R-:W-:-:S05]  /*0b80*/  IADD3.X R9, RZ, ~R0, RZ, P0, !PT ;  /* 0x80000000ff097210 */ /* 0x000fca00007fe4ff */
[-C--:B------:R-:W-:Y:S02]  /*0b90*/  IMAD R0, R9, R24.reuse, RZ ;  /* 0x0000001809007224 */ /* 0x080fe400078e02ff */
[----:B------:R-:W2:Y:S01]  /*0ba0*/  LDC R11, c[0x0][0x608] ;  /* 0x00018200ff0b7b82 */ /* 0x000ea20000000800 */
[----:B------:R-:W-:-:S04]  /*0bb0*/  IMAD.WIDE.U32 R8, R5, R24, R18 ;  /* 0x0000001805087225 */ /* 0x000fc800078e0012 */
[----:B------:R-:W-:-:S03]  /*0bc0*/  IMAD R5, R5, R25, R0 ;  /* 0x0000001905057224 */ /* 0x000fc600078e0200 */
[----:B------:R-:W3:Y:S01]  /*0bd0*/  LDC R12, c[0x0][0x658] ;  /* 0x00019600ff0c7b82 */ /* 0x000ee20000000800 */
[----:B0-----:R-:W-:Y:S01]  /*0be0*/  ISETP.NE.U32.AND P0, PT, R20, RZ, PT ;  /* 0x000000ff1400720c */ /* 0x001fe20003f05070 */
[----:B------:R-:W-:Y:S02]  /*0bf0*/  IMAD.IADD R5, R9, 0x1, R5 ;  /* 0x0000000109057824 */ /* 0x000fe400078e0205 */
[----:B------:R-:W-:Y:S01]  /*0c00*/  IMAD.MOV.U32 R9, RZ, RZ, -0x1 ;  /* 0xffffffffff097424 */ /* 0x000fe200078e00ff */
[----:B------:R-:W-:-:S03]  /*0c10*/  ISETP.NE.AND.EX P0, PT, R21, RZ, PT, P0 ;  /* 0x000000ff1500720c */ /* 0x000fc60003f05300 */
[----:B------:R-:W0:Y:S01]  /*0c20*/  LDC R15, c[0x0][0x600] ;  /* 0x00018000ff0f7b82 */ /* 0x000e220000000800 */
[-CC-:B-1----:R-:W-:Y:S02]  /*0c30*/  SHF.R.U64 R13, R8, R6.reuse, R5.reuse ;  /* 0x00000006080d7219 */ /* 0x182fe40000001205 */
[----:B------:R-:W-:-:S05]  /*0c40*/  SHF.R.U32.HI R0, RZ, R6, R5 ;  /* 0x00000006ff007219 */ /* 0x000fca0000011605 */
[----:B------:R-:W1:Y:S01]  /*0c50*/  LDC R18, c[0x0][0x648] ;  /* 0x00019200ff127b82 */ /* 0x000e620000000800 */
[-CC-:B--2---:R-:W-:Y:S02]  /*0c60*/  SHF.R.U64 R27, R13, R11.reuse, R0.reuse ;  /* 0x0000000b0d1b7219 */ /* 0x184fe40000001200 */
[----:B------:R-:W-:-:S05]  /*0c70*/  SHF.R.U32.HI R5, RZ, R11, R0 ;  /* 0x0000000bff057219 */ /* 0x000fca0000011600 */
[----:B------:R-:W2:Y:S01]  /*0c80*/  LDC R24, c[0x0][0x638] ;  /* 0x00018e00ff187b82 */ /* 0x000ea20000000800 */
[-CC-:B---3--:R-:W-:Y:S02]  /*0c90*/  SHF.R.U64 R14, R27, R12.reuse, R5.reuse ;  /* 0x0000000c1b0e7219 */ /* 0x188fe40000001205 */
[-C--:B------:R-:W-:Y:S02]  /*0ca0*/  SHF.L.U32 R0, R9, R12.reuse, RZ ;  /* 0x0000000c09007219 */ /* 0x080fe400000006ff */
[----:B------:R-:W-:Y:S01]  /*0cb0*/  SHF.R.U32.HI R5, RZ, R12, R5 ;  /* 0x0000000cff057219 */ /* 0x000fe20000011605 */
[----:B------:R-:W-:Y:S01]  /*0cc0*/  IMAD.MOV.U32 R4, RZ, RZ, R14 ;  /* 0x000000ffff047224 */ /* 0x000fe200078e000e */
[----:B------:R-:W-:Y:S01]  /*0cd0*/  LOP3.LUT R10, RZ, R0, RZ, 0x33, !PT ;  /* 0x00000000ff0a7212 */ /* 0x000fe200078e33ff */
[----:B------:R-:W3:Y:S01]  /*0ce0*/  LDC R25, c[0x0][0x610] ;  /* 0x00018400ff197b82 */ /* 0x000ee20000000800 */
[----:B------:R-:W-:Y:S05]  /*0cf0*/  @!P0 BRA `(.L_x_10) ;  /* 0x0000000000288947 */ /* 0x000fea0003800000 */
[----:B------:R-:W4:Y:S02]  /*0d00*/  LDC R9, c[0x0][0x64c] ;  /* 0x00019300ff097b82 */ /* 0x000f240000000800 */
[----:B----4-:R-:W-:-:S05]  /*0d10*/  IADD3 R9, P0, R14, R9, RZ ;  /* 0x000000090e097210 */ /* 0x010fca0007f1e0ff */
[----:B------:R-:W-:-:S04]  /*0d20*/  IMAD.X R11, RZ, RZ, R5, P0 ;  /* 0x000000ffff0b7224 */ /* 0x000fc800000e0605 */
[----:B------:R-:W-:-:S04]  /*0d30*/  IMAD.WIDE.U32 R4, R11, R20, RZ ;  /* 0x000000140b047225 */ /* 0x000fc800078e00ff */
[----:B------:R-:W-:-:S04]  /*0d40*/  IMAD.WIDE.U32 R6, P0, R9, R21, R4 ;  /* 0x0000001509067225 */ /* 0x000fc80007800004 */
[----:B------:R-:W-:Y:S01]  /*0d50*/  IMAD.WIDE.U32 R4, R9, R20, RZ ;  /* 0x0000001409047225 */ /* 0x000fe200078e00ff */
[----:B------:R-:W-:-:S03]  /*0d60*/  IADD3.X R9, RZ, RZ, RZ, P0, !PT ;  /* 0x000000ffff097210 */ /* 0x000fc600007fe4ff */
[----:B------:R-:W-:Y:S01]  /*0d70*/  IMAD.MOV.U32 R8, RZ, RZ, R7 ;  /* 0x000000ffff087224 */ /* 0x000fe200078e0007 */
[----:B------:R-:W-:-:S05]  /*0d80*/  IADD3 RZ, P0, R5, R6, RZ ;  /* 0x0000000605ff7210 */ /* 0x000fca0007f1e0ff */
[----:B------:R-:W-:-:S08]  /*0d90*/  IMAD.WIDE.U32.X R4, R11, R21, R8, P0 ;  /* 0x000000150b047225 */ /* 0x000fd000000e0408 */
.L_x_10:
[----:B-1----:R-:W-:Y:S01]  /*0da0*/  SHF.R.U64 R4, R4, R18, R5 ;  /* 0x0000001204047219 */ /* 0x002fe20000001205 */
[----:B0-----:R-:W-:Y:S01]  /*0db0*/  VIADD R6, R15, 0xffffffff ;  /* 0xffffffff0f067836 */ /* 0x001fe20000000000 */
[----:B------:R-:W-:Y:S01]  /*0dc0*/  SHF.L.U32 R0, R23, R12, RZ ;  /* 0x0000000c17007219 */ /* 0x000fe200000006ff */
[----:B------:R-:W-:Y:S01]  /*0dd0*/  IMAD.MOV.U32 R18, RZ, RZ, R26 ;  /* 0x000000ffff127224 */ /* 0x000fe200078e001a */
[----:B------:R-:W-:Y:S01]  /*0de0*/  LOP3.LUT R5, R27, R10, RZ, 0xc0, !PT ;  /* 0x0000000a1b057212 */ /* 0x000fe200078ec0ff */
[----:B------:R-:W-:Y:S01]  /*0df0*/  IMAD.MOV R7, RZ, RZ, -R4 ;  /* 0x000000ffff077224 */ /* 0x000fe200078e0a04 */
[----:B------:R-:W-:Y:S02]  /*0e00*/  SEL R3, R3, R28, !P1 ;  /* 0x0000001c03037207 */ /* 0x000fe40004800000 */
[----:B------:R-:W-:Y:S01]  /*0e10*/  LOP3.LUT R6, R13, R6, RZ, 0xc0, !PT ;  /* 0x000000060d067212 */ /* 0x000fe200078ec0ff */
[----:B------:R-:W-:Y:S02]  /*0e20*/  IMAD R4, R0, R4, R5 ;  /* 0x0000000400047224 */ /* 0x000fe400078e0205 */
[----:B--2---:R-:W-:-:S02]  /*0e30*/  IMAD R0, R7, R24, R14 ;  /* 0x0000001807007224 */ /* 0x004fc400078e020e */
[----:B---3--:R-:W-:Y:S02]  /*0e40*/  IMAD R3, R4, R25, R3 ;  /* 0x0000001904037224 */ /* 0x008fe400078e0203 */
[----:B------:R-:W-:Y:S02]  /*0e50*/  IMAD.MOV.U32 R5, RZ, RZ, 0x1 ;  /* 0x00000001ff057424 */ /* 0x000fe400078e00ff */
[----:B------:R-:W-:-:S03]  /*0e60*/  IMAD R4, R0, R15, R6 ;  /* 0x0000000f00047224 */ /* 0x000fc600078e0206 */
[----:B------:R-:W-:Y:S02]  /*0e70*/  PRMT R0, R5, 0x7610, R0 ;  /* 0x0000761005007816 */ /* 0x000fe40000000000 */
[----:B------:R-:W-:Y:S02]  /*0e80*/  SEL R5, R4, R3, !P1 ;  /* 0x0000000304057207 */ /* 0x000fe40004800000 */
[----:B------:R-:W-:-:S03]  /*0e90*/  SEL R3, R3, R4, !P1 ;  /* 0x0000000403037207 */ /* 0x000fc60004800000 */
[----:B------:R0:W-:Y:S04]  /*0ea0*/  STL [R1+0x4], R5 ;  /* 0x0000040501007387 */ /* 0x0001e80000100800 */
[----:B------:R0:W-:Y:S02]  /*0eb0*/  STL [R1], R3 ;  /* 0x0000000301007387 */ /* 0x0001e40000100800 */
.L_x_8:
[----:B------:R-:W-:-:S08]  /*0ec0*/  NOP ;  /* 0x0000000000007918 */ /* 0x000fd00000000000 */
[----:B------:R-:W1:Y:S02]  /*0ed0*/  USETMAXREG.TRY_ALLOC.CTAPOOL UP0, 0xe8 ;  /* 0x000000e8000079c8 */ /* 0x000e640008000600 */
[----:B-1----:R-:W-:-:S13]  /*0ee0*/  PLOP3.LUT P0, PT, PT, PT, UP0, 0x80, 0x0 ;  /* 0x000000000000781c */ /* 0x002fda0003f0f008 */
[----:B------:R-:W-:Y:S05]  /*0ef0*/  @!P0 BRA `(.L_x_8) ;  /* 0xfffffffc00f08947 */ /* 0x000fea000383ffff */
[----:B------:R-:W-:Y:S01]  /*0f00*/  ULDC.64 UR4, c[0x0][0x598] ;  /* 0x0001660000047ab9 */ /* 0x000fe20000000a00 */
[----:B------:R-:W-:Y:S01]  /*0f10*/  ULDC.64 UR36, c[0x0][0x208] ;  /* 0x0000820000247ab9 */ /* 0x000fe20000000a00 */
[----:B------:R-:W-:-:S04]  /*0f20*/  ISETP.NE.U32.AND P0, PT, RZ, UR4, PT ;  /* 0x00000004ff007c0c */ /* 0x000fc8000bf05070 */
[----:B------:R-:W-:-:S13]  /*0f30*/  ISETP.NE.AND.EX P0, PT, RZ, UR5, PT, P0 ;  /* 0x00000005ff007c0c */ /* 0x000fda000bf05300 */
[----:B------:R-:W-:Y:S05]  /*0f40*/  @!P0 BRA `(.L_x_11) ;  /* 0x00000000001c8947 */ /* 0x000fea0003800000 */
[----:B0-----:R-:W0:Y:S02]  /*0f50*/  LDC.64 R4, c[0x0][0x598] ;  /* 0x00016600ff047b82 */ /* 0x001e240000000a00 */
[----:B0-----:R-:W2:Y:S02]  /*0f60*/  LDG.E.64 R4, desc[UR36][R4.64] ;  /* 0x0000002404047981 */ /* 0x001ea4000c1e1b00 */
[----:B--2---:R-:W-:-:S04]  /*0f70*/  ISETP.NE.U32.AND P0, PT, R4, RZ, PT ;  /* 0x000000ff0400720c */ /* 0x004fc80003f05070 */
[----:B------:R-:W-:-:S13]  /*0f80*/  ISETP.NE.AND.EX P0, PT, R5, RZ, PT, P0 ;  /* 0x000000ff0500720c */ /* 0x000fda0003f05300 */
[----:B------:R-:W-:Y:S05]  /*0f90*/  @!P0 BRA `(.L_x_11) ;  /* 0x0000000000088947 */ /* 0x000fea0003800000 */
[----:B------:R0:W5:Y:S01]  /*0fa0*/  LD.E R216, desc[UR36][R4.64] ;  /* 0x0000002404d87980 */ /* 0x000162000c101900 */
[----:B------:R-:W-:Y:S05]  /*0fb0*/  BRA `(.L_x_12) ;  /* 0x0000000000247947 */ /* 0x000fea0003800000 */
.L_x_11:
[----:B------:R-:W-:Y:S02]  /*0fc0*/  ULDC.64 UR4, c[0x0][0x588] ;  /* 0x0001620000047ab9 */ /* 0x000fe40000000a00 */
[----:B------:R-:W-:-:S04]  /*0fd0*/  ISETP.NE.U32.AND P0, PT, RZ, UR4, PT ;  /* 0x00000004ff007c0c */ /* 0x000fc8000bf05070 */
[----:B------:R-:W-:-:S13]  /*0fe0*/  ISETP.NE.AND.EX P0, PT, RZ, UR5, PT, P0 ;  /* 0x00000005ff007c0c */ /* 0x000fda000bf05300 */
[----:B------:R-:W-:Y:S05]  /*0ff0*/  @!P0 BRA `(.L_x_13) ;  /* 0x00000000000c8947 */ /* 0x000fea0003800000 */
[----:B------:R-:W1:Y:S02]  /*1000*/  LDC.64 R216, c[0x0][0x588] ;  /* 0x00016200ffd87b82 */ /* 0x000e640000000a00 */
[----:B-1----:R1:W5:Y:S01]  /*1010*/  LDG.E R216, desc[UR36][R216.64] ;  /* 0x00000024d8d87981 */ /* 0x002362000c1e1900 */
[----:B------:R-:W-:Y:S05]  /*1020*/  BRA `(.L_x_12) ;  /* 0x0000000000087947 */ /* 0x000fea0003800000 */
.L_x_13:
[----:B------:R-:W-:Y:S02]  /*1030*/  ULDC UR4, c[0x0][0x580] ;  /* 0x0001600000047ab9 */ /* 0x000fe40000000800 */
[----:B------:R-:W-:-:S07]  /*1040*/  IMAD.U32 R216, RZ, RZ, UR4 ;  /* 0x00000004ffd87e24 */ /* 0x000fce000f8e00ff */
.L_x_12:
[----:B------:R-:W-:Y:S02]  /*1050*/  ULDC.64 UR4, c[0x0][0x5a0] ;  /* 0x0001680000047ab9 */ /* 0x000fe40000000a00 */
        /* <DEDUP_REMOVED lines=10> */
.L_x_14:
[----:B------:R-:W-:Y:S02]  /*1100*/  ULDC.64 UR4, c[0x0][0x590] ;  /* 0x0001640000047ab9 */ /* 0x000fe40000000a00 */
[----:B------:R-:W-:-:S04]  /*1110*/  ISETP.NE.U32.AND P0, PT, RZ, UR4, PT ;  /* 0x00000004ff007c0c */ /* 0x000fc8000bf05070 */
[----:B------:R-:W-:-:S13]  /*1120*/  ISETP.NE.AND.EX P0, PT, RZ, UR5, PT, P0 ;  /* 0x00000005ff007c0c */ /* 0x000fda000bf05300 */
[----:B------:R-:W-:Y:S05]  /*1130*/  @!P0 BRA `(.L_x_16) ;  /* 0x00000000000c8947 */ /* 0x000fea0003800000 */
[----:B0-----:R-:W0:Y:S02]  /*1140*/  LDC.64 R4, c[0x0][0x590] ;  /* 0x00016400ff047b82 */ /* 0x001e240000000a00 */
[----:B0-----:R2:W5:Y:S01]  /*1150*/  LDG.E R23, desc[UR36][R4.64] ;  /* 0x0000002404177981 */ /* 0x001562000c1e1900 */
[----:B------:R-:W-:Y:S05]  /*1160*/  BRA `(.L_x_15) ;  /* 0x0000000000087947 */ /* 0x000fea0003800000 */
.L_x_16:
[----:B------:R-:W-:Y:S02]  /*1170*/  ULDC UR4, c[0x0][0x584] ;  /* 0x0001610000047ab9 */ /* 0x000fe40000000800 */
[----:B------:R-:W-:-:S07]  /*1180*/  MOV R23, UR4 ;  /* 0x0000000400177c02 */ /* 0x000fce0008000f00 */
.L_x_15:
[----:B------:R-:W-:-:S13]  /*1190*/  LOP3.LUT P0, RZ, R0, 0xff, RZ, 0xc0, !PT ;  /* 0x000000ff00ff7812 */ /* 0x000fda000780c0ff */
[----:B------:R-:W-:Y:S05]  /*11a0*/  @!P0 EXIT ;  /* 0x000000000000894d */ /* 0x000fea0003800000 */
[----:B------:R-:W-:Y:S01]  /*11b0*/  ULDC UR4, c[0x0][0x28c] ;  /* 0x0000a30000047ab9 */ /* 0x000fe20000000800 */
[----:B------:R-:W-:Y:S01]  /*11c0*/  UMOV UR38, URZ ;  /* 0x0000003f00267c82 */ /* 0x000fe20008000000 */
[----:B------:R-:W-:Y:S01]  /*11d0*/  UIADD3 UR4, UR4, 0x3f, URZ ;  /* 0x0000003f04047890 */ /* 0x000fe2000fffe03f */
[----:B------:R-:W-:-:S03]  /*11e0*/  UMOV UR39, URZ ;  /* 0x0000003f00277c82 */ /* 0x000fc60008000000 */
[----:B------:R-:W-:-:S04]  /*11f0*/  USHF.R.S32.HI UR5, URZ, 0x1f, UR4 ;  /* 0x0000001f3f057899 */ /* 0x000fc80008011404 */
[----:B------:R-:W-:-:S04]  /*1200*/  ULEA.HI UR5, UR5, UR4, URZ, 0x6 ;  /* 0x0000000405057291 */ /* 0x000fc8000f8f303f */
[----:B------:R-:W-:-:S12]  /*1210*/  USHF.R.S32.HI UR40, URZ, 0x6, UR5 ;  /* 0x000000063f287899 */ /* 0x000fd80008011405 */
.L_x_420:
[----:B---3--:R-:W3:Y:S01]  /*1220*/  S2R R0, SR_TID.X ;  /* 0x0000000000007919 */ /* 0x008ee20000002100 */
[----:B----4-:R-:W4:Y:S01]  /*1230*/  S2UR UR7, SR_CgaCtaId ;  /* 0x00000000000779c3 */ /* 0x010f220000008800 */
[----:B------:R-:W-:Y:S02]  /*1240*/  UMOV UR6, 0x400 ;  /* 0x0000040000067882 */ /* 0x000fe40000000000 */
[----:B----4-:R-:W-:Y:S01]  /*1250*/  ULEA UR6, UR7, UR6, 0x18 ;  /* 0x0000000607067291 */ /* 0x010fe2000f8ec03f */
[----:B---3--:R-:W-:-:S04]  /*1260*/  LOP3.LUT R0, R0, 0x80, RZ, 0xc0, !PT ;  /* 0x0000008000007812 */ /* 0x008fc800078ec0ff */
[----:B------:R-:W-:-:S06]  /*1270*/  SHF.R.U32.HI R0, RZ, 0x7, R0 ;  /* 0x00000007ff007819 */ /* 0x000fcc0000011600 */
[----:B------:R-:W3:Y:S02]  /*1280*/  SHFL.IDX PT, R0, R0, RZ, 0x1f ;  /* 0x00001fff00007589 */ /* 0x000ee400000e0000 */
[----:B---3--:R-:W-:-:S13]  /*1290*/  R2UR UR4, R0 ;  /* 0x00000000000472ca */ /* 0x008fda00000e0000 */
[----:B------:R-:W-:-:S04]  /*12a0*/  ULEA.HI UR5, UR4, UR4, URZ, 0x1 ;  /* 0x0000000404057291 */ /* 0x000fc8000f8f083f */
[----:B------:R-:W-:-:S04]  /*12b0*/  ULOP3.LUT UR5, UR5, 0x7fffe, URZ, 0xc0, !UPT ;  /* 0x0007fffe05057892 */ /* 0x000fc8000f8ec03f */
[----:B------:R-:W-:-:S03]  /*12c0*/  UIADD3 UR5, UR4, -UR5, URZ ;  /* 0x8000000504057290 */ /* 0x000fc6000fffe03f */
[----:B------:R-:W-:Y:S01]  /*12d0*/  ULDC UR4, c[0x0][0x28c] ;  /* 0x0000a30000047ab9 */ /* 0x000fe20000000800 */
[----:B------:R-:W-:Y:S01]  /*12e0*/  ULEA UR5, UR5, UR6, 0xd ;  /* 0x0000000605057291 */ /* 0x000fe2000f8e683f */
[----:B------:R-:W-:-:S03]  /*12f0*/  ISETP.LT.AND P0, PT, RZ, UR4, PT ;  /* 0x00000004ff007c0c */ /* 0x000fc6000bf01270 */
[----:B------:R-:W-:-:S04]  /*1300*/  UIADD3 UR5, UR5, 0x100, URZ ;  /* 0x0000010005057890 */ /* 0x000fc8000fffe03f */
[----:B------:R-:W-:-:S04]  /*1310*/  USHF.R.U32.HI UR5, URZ, 0x4, UR5 ;  /* 0x000000043f057899 */ /* 0x000fc80008011605 */
[----:B------:R-:W-:Y:S02]  /*1320*/  ULOP3.LUT UR41, UR5, 0x3fff, URZ, 0xc0, !UPT ;  /* 0x00003fff05297892 */ /* 0x000fe4000f8ec03f */
[----:B--2--5:R-:W-:Y:S10]  /*1330*/  @P0 BRA `(.L_x_17) ;  /* 0x0000000000400947 */ /* 0x024ff40003800000 */
[----:B------:R-:W-:Y:S01]  /*1340*/  MOV R0, 0x0 ;  /* 0x0000000000007802 */ /* 0x000fe20000000f00 */
[----:B------:R-:W-:Y:S01]  /*1350*/  ULDC.64 UR4, c[0x4][0x68] ;  /* 0x01001a0000047ab9 */ /* 0x000fe20000000a00 */
[----:B------:R-:W-:Y:S01]  /*1360*/  ULDC.64 UR6, c[0x4][0x8] ;  /* 0x0100020000067ab9 */ /* 0x000fe20000000a00 */
[----:B0-2---:R-:W-:Y:S01]  /*1370*/  IMAD.U32 R4, RZ, RZ, UR4 ;  /* 0x00000004ff047e24 */ /* 0x005fe2000f8e00ff */
[----:B------:R0:W2:Y:S01]  /*1380*/  LDC.64 R14, c[0x4][R0] ;  /* 0x01000000000e7b82 */ /* 0x0000a20000000a00 */
[----:B------:R-:W-:Y:S01]  /*1390*/  IMAD.U32 R5, RZ, RZ, UR5 ;  /* 0x00000005ff057e24 */ /* 0x000fe2000f8e00ff */
[----:B------:R-:W-:Y:S01]  /*13a0*/  ULDC.64 UR4, c[0x4][0x70] ;  /* 0x01001c0000047ab9 */ /* 0x000fe20000000a00 */
[----:B------:R-:W-:Y:S01]  /*13b0*/  IMAD.U32 R10, RZ, RZ, UR6 ;  /* 0x00000006ff0a7e24 */ /* 0x000fe2000f8e00ff */
[----:B------:R-:W-:Y:S01]  /*13c0*/  MOV R8, 0x1e1 ;  /* 0x000001e100087802 */ /* 0x000fe20000000f00 */
[----:B------:R-:W-:Y:S02]  /*13d0*/  IMAD.U32 R6, RZ, RZ, UR4 ;  /* 0x00000004ff067e24 */ /* 0x000fe4000f8e00ff */
[----:B------:R-:W-:-:S02]  /*13e0*/  IMAD.U32 R7, RZ, RZ, UR5 ;  /* 0x00000005ff077e24 */ /* 0x000fc4000f8e00ff */
[----:B------:R-:W-:Y:S02]  /*13f0*/  IMAD.U32 R11, RZ, RZ, UR7 ;  /* 0x00000007ff0b7e24 */ /* 0x000fe4000f8e00ff */
[----:B------:R-:W-:Y:S02]  /*1400*/  IMAD.MOV.U32 R12, RZ, RZ, 0x1 ;  /* 0x00000001ff0c7424 */ /* 0x000fe400078e00ff */
[----:B0-----:R-:W-:-:S07]  /*1410*/  IMAD.MOV.U32 R13, RZ, RZ, RZ ;  /* 0x000000ffff0d7224 */ /* 0x001fce00078e00ff */
[----:B------:R-:W-:-:S07]  /*1420*/  LEPC R20, `(.L_x_17) ;  /* 0x000000001014794e */ /* 0x000fce0000000000 */
[----:B-12--5:R-:W-:Y:S05]  /*1430*/  CALL.ABS.NOINC R14 ;  /* 0x000000000e007343 */ /* 0x026fea0003c00000 */
.L_x_17:
[----:B------:R-:W-:-:S04]  /*1440*/  LOP3.LUT R0, R17, 0x1, RZ, 0xfc, !PT ;  /* 0x0000000111007812 */ /* 0x000fc800078efcff */
[----:B------:R-:W-:-:S13]  /*1450*/  ISETP.NE.AND P0, PT, R0, 0x3, PT ;  /* 0x000000030000780c */ /* 0x000fda0003f05270 */
[----:B------:R-:W-:Y:S05]  /*1460*/  @!P0 BRA `(.L_x_18) ;  /* 0x0000000000048947 */ /* 0x000fea0003800000 */
[----:B------:R-:W-:Y:S01]  /*1470*/  BPT.TRAP 0x1 ;  /* 0x000000040000795c */ /* 0x000fe20000300000 */
.L_x_18:
[----:B------:R-:W3:Y:S01]  /*1480*/  S2UR UR5, SR_CgaCtaId ;  /* 0x00000000000579c3 */ /* 0x000ee20000008800 */
[----:B------:R-:W-:Y:S01]  /*1490*/  UMOV UR4, 0x400 ;  /* 0x0000040000047882 */ /* 0x000fe20000000000 */
[----:B------:R-:W-:Y:S02]  /*14a0*/  IMAD.U32 R0, RZ, RZ, UR38 ;  /* 0x00000026ff007e24 */ /* 0x000fe4000f8e00ff */
[----:B0-----:R-:W-:-:S03]  /*14b0*/  IMAD.U32 R3, RZ, RZ, UR39 ;  /* 0x00000027ff037e24 */ /* 0x001fc6000f8e00ff */
[----:B------:R-:W-:Y:S01]  /*14c0*/  SHF.L.U32 R0, R0, 0x1f, RZ ;  /* 0x0000001f00007819 */ /* 0x000fe200000006ff */
[----:B---3--:R-:W-:-:S06]  /*14d0*/  ULEA UR4, UR5, UR4, 0x18 ;  /* 0x0000000405047291 */ /* 0x008fcc000f8ec03f */
[----:B------:R-:W-:-:S04]  /*14e0*/  IMAD.U32 R6, RZ, RZ, UR4 ;  /* 0x00000004ff067e24 */ /* 0x000fc8000f8e00ff */
[----:B------:R-:W-:-:S04]  /*14f0*/  IMAD R3, R3, 0x8, R6 ;  /* 0x0000000803037824 */ /* 0x000fc800078e0206 */
[----:B------:R0:W3:Y:S01]  /*1500*/  SYNCS.PHASECHK.TRANS64.TRYWAIT P1, [R3+URZ], R0 ;  /* 0x00000000030075a7 */ /* 0x0000e2000802017f */
[----:B------:R-:W-:Y:S05]  /*1510*/  @!P0 BRA `(.L_x_19) ;  /* 0x0000000000048947 */ /* 0x000fea0003800000 */
[----:B------:R-:W-:Y:S01]  /*1520*/  BPT.TRAP 0x1 ;  /* 0x000000040000795c */ /* 0x000fe20000300000 */
.L_x_19:
[----:B---3--:R-:W-:Y:S05]  /*1530*/  @P1 BRA `(.L_x_20) ;  /* 0x0000000000081947 */ /* 0x008fea0003800000 */
[----:B------:R-:W3:Y:S02]  /*1540*/  SYNCS.PHASECHK.TRANS64.TRYWAIT P1, [R3+URZ], R0 ;  /* 0x00000000030075a7 */ /* 0x000ee4000802017f */
[----:B---3--:R-:W-:Y:S05]  /*1550*/  @!P1 BRA `(.L_x_21) ;  /* 0x0000011c001c9947 */ /* 0x008fea0003800000 */
.L_x_20:
[----:B------:R-:W-:-:S04]  /*1560*/  UISETP.LT.AND UP0, UPT, UR40, 0x1, UPT ;  /* 0x000000012800788c */ /* 0x000fc8000bf01270 */
[----:B------:R-:W-:-:S06]  /*1570*/  USEL UR4, UR40, 0x1, UP0 ;  /* 0x0000000128047887 */ /* 0x000fcc0008000000 */
[----:B0--3--:R-:W-:Y:S01]  /*1580*/  MOV R0, UR4 ;  /* 0x0000000400007c02 */ /* 0x009fe20008000f00 */
[----:B------:R-:W-:Y:S05]  /*1590*/  WARPSYNC.ALL ;  /* 0x0000000000007948 */ /* 0x000fea0003800000 */
[----:B------:R-:W-:-:S04]  /*15a0*/  IADD3 R0, -R0, UR40, RZ ;  /* 0x0000002800007c10 */ /* 0x000fc8000fffe1ff */
[----:B------:R-:W-:Y:S02]  /*15b0*/  ISETP.GE.AND P1, PT, R0, 0x1, PT ;  /* 0x000000010000780c */ /* 0x000fe40003f26270 */
[----:B------:R-:W-:Y:S01]  /*15c0*/  R2UR UR4, R6 ;  /* 0x00000000060472ca */ /* 0x000fe200000e0000 */
[----:B------:R-:W-:Y:S01]  /*15d0*/  WARPGROUP.ARRIVE ;  /* 0x00000000000079c5 */ /* 0x000fe20000000000 */
[----:B------:R-:W-:Y:S01]  /*15e0*/  UMOV UR9, 0x40000040 ;  /* 0x4000004000097882 */ /* 0x000fe20000000000 */
[----:B------:R-:W-:-:S10]  /*15f0*/  UMOV UR11, 0x40000040 ;  /* 0x40000040000b7882 */ /* 0x000fd40000000000 */
[----:B------:R-:W-:-:S04]  /*1600*/  UIADD3 UR4, UR4, 0xc100, URZ ;  /* 0x0000c10004047890 */ /* 0x000fc8000fffe03f */
[----:B------:R-:W-:-:S04]  /*1610*/  USHF.R.U32.HI UR4, URZ, 0x4, UR4 ;  /* 0x000000043f047899 */ /* 0x000fc80008011604 */
[----:B------:R-:W-:Y:S02]  /*1620*/  ULOP3.LUT UR5, UR4, 0x3fff, URZ, 0xc0, !UPT ;  /* 0x00003fff04057892 */ /* 0x000fe4000f8ec03f */
[----:B------:R-:W-:Y:S02]  /*1630*/  ULOP3.LUT UR4, UR41, 0x10000, URZ, 0xfc, !UPT ;  /* 0x0001000029047892 */ /* 0x000fe4000f8efc3f */
[----:B------:R-:W-:Y:S02]  /*1640*/  ULOP3.LUT UR5, UR5, 0x10000, URZ, 0xfc, !UPT ;  /* 0x0001000005057892 */ /* 0x000fe4000f8efc3f */
[----:B------:R-:W-:Y:S02]  /*1650*/  ULEA UR6, UR39, UR4, 0xa ;  /* 0x0000000427067291 */ /* 0x000fe4000f8e503f */
[----:B------:R-:W-:-:S05]  /*1660*/  UIMAD UR7, UR39, 0xc00, UR5 ;  /* 0x00000c00270778a4 */ /* 0x000fca000f8e0205 */
[----:B------:R-:W-:Y:S02]  /*1670*/  UMOV UR8, UR6 ;  /* 0x0000000600087c82 */ /* 0x000fe40008000000 */
[----:B------:R-:W-:Y:S02]  /*1680*/  UMOV UR10, UR7 ;  /* 0x00000007000a7c82 */ /* 0x000fe40008000000 */
[----:B------:R-:W-:Y:S01]  /*1690*/  HGMMA.64x192x16.F32.BF16 R120, gdesc[UR8], RZ, !UPT, gsb0 ;  /* 0x02e00000087879f0 */ /* 0x000fe2000c0018ff */
[----:B------:R-:W-:Y:S01]  /*16a0*/  UIADD3 UR10, UR7, 0x600, URZ ;  /* 0x00000600070a7890 */ /* 0x000fe2000fffe03f */
[----:B------:R-:W-:Y:S01]  /*16b0*/  UMOV UR11, 0x40000040 ;  /* 0x40000040000b7882 */ /* 0x000fe20000000000 */
[----:B------:R-:W-:Y:S02]  /*16c0*/  WARPGROUP.DEPBAR.LE gsb0, 0x0 ;  /* 0x00008000000079c5 */ /* 0x000fe40000010000 */
[----:B------:R-:W-:-:S15]  /*16d0*/  WARPGROUP.ARRIVE ;  /* 0x00000000000079c5 */ /* 0x000fde0000000000 */
[----:B------:R-:W-:Y:S01]  /*16e0*/  HGMMA.64x192x16.F32.BF16 R24, gdesc[UR8], RZ, !UPT, gsb0 ;  /* 0x02e00000081879f0 */ /* 0x000fe2000c0018ff */
[----:B------:R-:W-:Y:S02]  /*16f0*/  UIADD3 UR8, UR6, 0x2, URZ ;  /* 0x0000000206087890 */ /* 0x000fe4000fffe03f */
[----:B------:R-:W-:Y:S01]  /*1700*/  UIADD3 UR10, UR7, 0x2, URZ ;  /* 0x00000002070a7890 */ /* 0x000fe2000fffe03f */
[----:B------:R-:W-:Y:S01]  /*1710*/  UMOV UR9, 0x40000040 ;  /* 0x4000004000097882 */ /* 0x000fe20000000000 */
[----:B------:R-:W-:Y:S01]  /*1720*/  UMOV UR11, 0x40000040 ;  /* 0x40000040000b7882 */ /* 0x000fe20000000000 */
[----:B------:R-:W-:Y:S02]  /*1730*/  WARPGROUP.DEPBAR.LE gsb0, 0x0 ;  /* 0x00008000000079c5 */ /* 0x000fe40000010000 */
[----:B------:R-:W-:-:S12]  /*1740*/  WARPGROUP.ARRIVE ;  /* 0x00000000000079c5 */ /* 0x000fd80000000000 */
[----:B------:R-:W-:Y:S01]  /*1750*/  HGMMA.64x192x16.F32.BF16 R120, gdesc[UR8], R120, gsb0 ;  /* 0x02e00000087879f0 */ /* 0x000fe20008001878 */
[----:B------:R-:W-:Y:S01]  /*1760*/  UIADD3 UR10, UR7, 0x602, URZ ;  /* 0x00000602070a7890 */ /* 0x000fe2000fffe03f */
[----:B------:R-:W-:Y:S01]  /*1770*/  UMOV UR11, 0x40000040 ;  /* 0x40000040000b7882 */ /* 0x000fe20000000000 */
[----:B------:R-:W-:Y:S02]  /*1780*/  WARPGROUP.DEPBAR.LE gsb0, 0x0 ;  /* 0x00008000000079c5 */ /* 0x000fe40000010000 */
[----:B------:R-:W-:-:S15]  /*1790*/  WARPGROUP.ARRIVE ;  /* 0x00000000000079c5 */ /* 0x000fde0000000000 */
[----:B------:R-:W-:Y:S01]  /*17a0*/  HGMMA.64x192x16.F32.BF16 R24, gdesc[UR8], R24, gsb0 ;  /* 0x02e00000081879f0 */ /* 0x000fe20008001818 */
        /* <DEDUP_REMOVED lines=23> */
[----:B------:R-:W-:Y:S03]  /*1920*/  HGMMA.64x192x16.F32.BF16 R24, gdesc[UR8], R24, gsb0 ;  /* 0x02e00000081879f0 */ /* 0x000fe60008001818 */
[----:B------:R-:W-:Y:S02]  /*1930*/  WARPGROUP.DEPBAR.LE gsb0, 0x0 ;  /* 0x00008000000079c5 */ /* 0x000fe40000010000 */
[----:B------:R-:W-:Y:S05]  /*1940*/  @!P1 BRA `(.L_x_22) ;  /* 0x0000000400749947 */ /* 0x000fea0003800000 */
[----:B------:R-:W-:Y:S02]  /*1950*/  UIADD3 UR6, UR39, 0x1, URZ ;  /* 0x0000000127067890 */ /* 0x000fe4000fffe03f */
[----:B------:R-:W-:Y:S02]  /*1960*/  IMAD.U32 R3, RZ, RZ, UR39 ;  /* 0x00000027ff037e24 */ /* 0x000fe4000f8e00ff */
[----:B------:R-:W-:-:S04]  /*1970*/  UISETP.NE.AND UP0, UPT, UR6, 0x3, UPT ;  /* 0x000000030600788c */ /* 0x000fc8000bf05270 */
[----:B------:R-:W-:Y:S02]  /*1980*/  USEL UR7, URZ, 0x1, UP0 ;  /* 0x000000013f077887 */ /* 0x000fe40008000000 */
[----:B------:R-:W-:Y:S02]  /*1990*/  USEL UR6, UR6, URZ, UP0 ;  /* 0x0000003f06067287 */ /* 0x000fe40008000000 */
[----:B------:R-:W-:-:S06]  /*19a0*/  ULOP3.LUT UR7, UR38, UR7, URZ, 0x3c, !UPT ;  /* 0x0000000726077292 */ /* 0x000fcc000f8e3c3f */
[----:B------:R-:W-:-:S07]  /*19b0*/  IMAD.U32 R7, RZ, RZ, UR7 ;  /* 0x00000007ff077e24 */ /* 0x000fce000f8e00ff */
.L_x_29:
[----:B------:R-:W-:Y:S05]  /*19c0*/  @!P0 BRA `(.L_x_23) ;  /* 0x0000000000048947 */ /* 0x000fea0003800000 */
[----:B------:R-:W-:Y:S01]  /*19d0*/  BPT.TRAP 0x1 ;  /* 0x000000040000795c */ /* 0x000fe20000300000 */
.L_x_23:
[----:B------:R-:W0:Y:S01]  /*19e0*/  S2UR UR8, SR_CgaCtaId ;  /* 0x00000000000879c3 */ /* 0x000e220000008800 */
[----:B------:R-:W-:Y:S01]  /*19f0*/  UMOV UR7, 0x400 ;  /* 0x0000040000077882 */ /* 0x000fe20000000000 */
[----:B--2---:R-:W-:Y:S01]  /*1a00*/  IMAD.U32 R5, RZ, RZ, UR6 ;  /* 0x00000006ff057e24 */ /* 0x004fe2000f8e00ff */
[----:B------:R-:W-:Y:S01]  /*1a10*/  SHF.L.U32 R4, R7, 0x1f, RZ ;  /* 0x0000001f07047819 */ /* 0x000fe200000006ff */
[----:B0-----:R-:W-:-:S06]  /*1a20*/  ULEA UR7, UR8, UR7, 0x18 ;  /* 0x0000000708077291 */ /* 0x001fcc000f8ec03f */
[----:B------:R-:W-:-:S04]  /*1a30*/  IMAD.U32 R6, RZ, RZ, UR7 ;  /* 0x00000007ff067e24 */ /* 0x000fc8000f8e00ff */
[----:B------:R-:W-:-:S04]  /*1a40*/  IMAD R5, R5, 0x8, R6 ;  /* 0x0000000805057824 */ /* 0x000fc800078e0206 */
[----:B------:R0:W2:Y:S01]  /*1a50*/  SYNCS.PHASECHK.TRANS64.TRYWAIT P1, [R5+URZ], R4 ;  /* 0x00000004050075a7 */ /* 0x0000a2000802017f */
[----:B------:R-:W-:Y:S05]  /*1a60*/  @!P0 BRA `(.L_x_24) ;  /* 0x0000000000048947 */ /* 0x000fea0003800000 */
[----:B------:R-:W-:Y:S01]  /*1a70*/  BPT.TRAP 0x1 ;  /* 0x000000040000795c */ /* 0x000fe20000300000 */
.L_x_24:
[----:B--2---:R-:W-:Y:S05]  /*1a80*/  @P1 BRA `(.L_x_25) ;  /* 0x0000000000081947 */ /* 0x004fea0003800000 */
[----:B------:R-:W2:Y:S02]  /*1a90*/  SYNCS.PHASECHK.TRANS64.TRYWAIT P1, [R5+URZ], R4 ;  /* 0x00000004050075a7 */ /* 0x000ea4000802017f */
[----:B--2---:R-:W-:Y:S05]  /*1aa0*/  @!P1 BRA `(.L_x_26) ;  /* 0x0000011400dc9947 */ /* 0x004fea0003800000 */
.L_x_25:
[----:B------:R-:W-:Y:S01]  /*1ab0*/  ULEA UR7, UR6, UR4, 0xa ;  /* 0x0000000406077291 */ /* 0x000fe2000f8e503f */
[----:B------:R-:W-:Y:S01]  /*1ac0*/  WARPGROUP.ARRIVE ;  /* 0x00000000000079c5 */ /* 0x000fe20000000000 */
[----:B------:R-:W-:Y:S01]  /*1ad0*/  UIMAD UR12, UR6, 0xc00, UR5 ;  /* 0x00000c00060c78a4 */ /* 0x000fe2000f8e0205 */
[----:B------:R-:W-:Y:S01]  /*1ae0*/  UMOV UR9, 0x40000040 ;  /* 0x4000004000097882 */ /* 0x000fe20000000000 */
[----:B------:R-:W-:-:S03]  /*1af0*/  UMOV UR11, 0x40000040 ;  /* 0x40000040000b7882 */ /* 0x000fc60000000000 */
[----:B------:R-:W-:Y:S02]  /*1b00*/  UMOV UR8, UR7 ;  /* 0x0000000700087c82 */ /* 0x000fe40008000000 */
[----:B------:R-:W-:Y:S02]  /*1b10*/  UMOV UR10, UR12 ;  /* 0x0000000c000a7c82 */ /* 0x000fe40008000000 */
        /* <DEDUP_REMOVED lines=44> */
[----:B------:R-:W-:Y:S01]  /*1de0*/  BPT.TRAP 0x1 ;  /* 0x000000040000795c */ /* 0x000fe20000300000 */
.L_x_27:
[----:B------:R-:W-:-:S13]  /*1df0*/  ISETP.NE.AND P1, PT, R2, RZ, PT ;  /* 0x000000ff0200720c */ /* 0x000fda0003f25270 */
[----:B0-2---:R-:W-:-:S05]  /*1e00*/  @P1 IMAD R4, R3, 0x8, R6 ;  /* 0x0000000803041824 */ /* 0x005fca00078e0206 */
[----:B------:R-:W-:-:S04]  /*1e10*/  @P1 IADD3 R5, R4, 0x18, RZ ;  /* 0x0000001804051810 */ /* 0x000fc80007ffe0ff */
[----:B------:R-:W-:-:S04]  /*1e20*/  @P1 PRMT R5, R16, 0x654, R5 ;  /* 0x0000065410051816 */ /* 0x000fc80000000005 */
[----:B------:R0:W-:Y:S01]  /*1e30*/  @P1 SYNCS.ARRIVE.TRANS64.RED.A1T0 RZ, [R5+URZ], RZ ;  /* 0x000000ff05ff19a7 */ /* 0x0001e2000810043f */
[----:B------:R-:W-:-:S13]  /*1e40*/  ISETP.GT.U32.AND P1, PT, R17, 0x1, PT ;  /* 0x000000011100780c */ /* 0x000fda0003f24070 */
[----:B0-----:R-:W-:Y:S05]  /*1e50*/  @P1 BRA `(.L_x_28) ;  /* 0x0000000000041947 */ /* 0x001fea0003800000 */
[----:B------:R-:W-:Y:S01]  /*1e60*/  BPT.TRAP 0x1 ;  /* 0x000000040000795c */ /* 0x000fe20000300000 */
.L_x_28:
[----:B------:R-:W-:Y:S01]  /*1e70*/  UIADD3 UR6, UR6, 0x1, URZ ;  /* 0x0000000106067890 */ /* 0x000fe2000fffe03f */
[C---:B------:R-:W-:Y:S01]  /*1e80*/  ISETP.GT.AND P2, PT, R0.reuse, 0x1, PT ;  /* 0x000000010000780c */ /* 0x040fe20003f44270 */
[----:B------:R-:W-:Y:S02]  /*1e90*/  VIADD R3, R3, 0x1 ;  /* 0x0000000103037836 */ /* 0x000fe40000000000 */
[----:B------:R-:W-:Y:S01]  /*1ea0*/  UISETP.NE.AND UP0, UPT, UR6, 0x3, UPT ;  /* 0x000000030600788c */ /* 0x000fe2000bf05270 */
[----:B------:R-:W-:Y:S02]  /*1eb0*/  VIADD R0, R0, 0xffffffff ;  /* 0xffffffff00007836 */ /* 0x000fe40000000000 */
[C---:B------:R-:W-:Y:S01]  /*1ec0*/  ISETP.NE.AND P1, PT, R3.reuse, 0x3, PT ;  /* 0x000000030300780c */ /* 0x040fe20003f25270 */
[----:B------:R-:W-:Y:S02]  /*1ed0*/  USEL UR7, URZ, 0x1, UP0 ;  /* 0x000000013f077887 */ /* 0x000fe40008000000 */
[----:B------:R-:W-:Y:S01]  /*1ee0*/  USEL UR6, UR6, URZ, UP0 ;  /* 0x0000003f06067287 */ /* 0x000fe20008000000 */
[----:B------:R-:W-:-:S03]  /*1ef0*/  SEL R3, R3, RZ, P1 ;  /* 0x000000ff03037207 */ /* 0x000fc60000800000 */
[----:B------:R-:W-:Y:S01]  /*1f00*/  LOP3.LUT R7, R7, UR7, RZ, 0x3c, !PT ;  /* 0x0000000707077c12 */ /* 0x000fe2000f8e3cff */
[----:B------:R-:W-:Y:S07]  /*1f10*/  @P2 BRA `(.L_x_29) ;  /* 0xfffffff800a82947 */ /* 0x000fee000383ffff */
.L_x_22:
[----:B------:R-:W0:Y:S02]  /*1f20*/  LDC R0, c[0x0][0x28c] ;  /* 0x0000a300ff007b82 */ /* 0x000e240000000800 */
[----:B0-----:R-:W-:-:S13]  /*1f30*/  ISETP.GE.AND P1, PT, R0, 0x1, PT ;  /* 0x000000010000780c */ /* 0x001fda0003f26270 */
[----:B------:R-:W-:Y:S05]  /*1f40*/  @!P1 BRA `(.L_x_30) ;  /* 0x0000000000509947 */ /* 0x000fea0003800000 */
[----:B------:R-:W-:Y:S05]  /*1f50*/  @!P0 BRA `(.L_x_31) ;  /* 0x0000000000048947 */ /* 0x000fea0003800000 */
[----:B------:R-:W-:Y:S01]  /*1f60*/  BPT.TRAP 0x1 ;  /* 0x000000040000795c */ /* 0x000fe20000300000 */
.L_x_31:
[----:B------:R-:W-:Y:S01]  /*1f70*/  ISETP.NE.AND P0, PT, R2, RZ, PT ;  /* 0x000000ff0200720c */ /* 0x000fe20003f05270 */
[----:B------:R-:W-:Y:S01]  /*1f80*/  BSSY B0, `(.L_x_32) ;  /* 0x000000e000007945 */ /* 0x000fe20003800000 */
[----:B------:R-:W-:-:S11]  /*1f90*/  ISETP.GT.U32.AND P1, PT, R17, 0x1, PT ;  /* 0x000000011100780c */ /* 0x000fd60003f24070 */
[----:B------:R-:W-:Y:S05]  /*1fa0*/  @!P0 BRA `(.L_x_33) ;  /* 0x00000000002c8947 */ /* 0x000fea0003800000 */
[----:B------:R-:W-:-:S04]  /*1fb0*/  UISETP.LT.AND UP0, UPT, UR40, 0x1, UPT ;  /* 0x000000012800788c */ /* 0x000fc8000bf01270 */
[----:B------:R-:W-:-:S04]  /*1fc0*/  USEL UR6, UR40, 0x1, UP0 ;  /* 0x0000000128067887 */ /* 0x000fc80008000000 */
[----:B------:R-:W-:-:S04]  /*1fd0*/  UIADD3 UR6, UR39, UR40, -UR6 ;  /* 0x0000002827067290 */ /* 0x000fc8000fffe806 */
[----:B------:R-:W-:-:S04]  /*1fe0*/  UIMAD.WIDE.U32 UR4, UR6, -0x55555555, URZ ;  /* 0xaaaaaaab060478a5 */ /* 0x000fc8000f8e003f */
[----:B------:R-:W-:-:S04]  /*1ff0*/  USHF.R.U32.HI UR4, URZ, 0x1, UR5 ;  /* 0x000000013f047899 */ /* 0x000fc80008011605 */
[----:B------:R-:W-:-:S06]  /*2000*/  UIMAD UR6, UR4, -0x3, UR6 ;  /* 0xfffffffd040678a4 */ /* 0x000fcc000f8e0206 */
[----:B------:R-:W-:-:S04]  /*2010*/  IMAD.U32 R3, RZ, RZ, UR6 ;  /* 0x00000006ff037e24 */ /* 0x000fc8000f8e00ff */
[----:B------:R-:W-:-:S04]  /*2020*/  IMAD R0, R3, 0x8, R6 ;  /* 0x0000000803007824 */ /* 0x000fc800078e0206 */
[----:B------:R-:W-:-:S05]  /*2030*/  VIADD R3, R0, 0x18 ;  /* 0x0000001800037836 */ /* 0x000fca0000000000 */
[----:B------:R-:W-:-:S04]  /*2040*/  PRMT R3, R16, 0x654, R3 ;  /* 0x0000065410037816 */ /* 0x000fc80000000003 */
[----:B------:R0:W-:Y:S03]  /*2050*/  SYNCS.ARRIVE.TRANS64.RED.A1T0 RZ, [R3+URZ], RZ ;  /* 0x000000ff03ff79a7 */ /* 0x0001e6000810043f */
.L_x_33:
[----:B------:R-:W-:Y:S05]  /*2060*/  BSYNC B0 ;  /* 0x0000000000007941 */ /* 0x000fea0003800000 */
.L_x_32:
[----:B------:R-:W-:Y:S05]  /*2070*/  @P1 BRA `(.L_x_30) ;  /* 0x0000000000041947 */ /* 0x000fea0003800000 */
[----:B------:R-:W-:Y:S01]  /*2080*/  BPT.TRAP 0x1 ;  /* 0x000000040000795c */ /* 0x000fe20000300000 */
.L_x_30:
[----:B------:R-:W3:Y:S01]  /*2090*/  LDL.LU R0, [R1+0x4] ;  /* 0x0000040001007983 */ /* 0x000ee20000300800 */
[----:B------:R-:W4:Y:S01]  /*20a0*/  LDC R9, c[0x0][0x288] ;  /* 0x0000a200ff097b82 */ /* 0x000f220000000800 */
[----:B------:R-:W0:Y:S01]  /*20b0*/  S2R R14, SR_TID.X ;  /* 0x00000000000e7919 */ /* 0x000e220000002100 */
[----:B------:R-:W-:Y:S01]  /*20c0*/  SHF.R.S32.HI R21, RZ, 0x1f, R18 ;  /* 0x0000001fff157819 */ /* 0x000fe20000011412 */
[----:B------:R-:W-:Y:S01]  /*20d0*/  ULDC.64 UR4, c[0x0][0x5d0] ;  /* 0x0001740000047ab9 */ /* 0x000fe20000000a00 */
[----:B------:R-:W4:Y:S01]  /*20e0*/  LDL.LU R11, [R1] ;  /* 0x00000000010b7983 */ /* 0x000f220000300800 */
[----:B------:R-:W-:Y:S02]  /*20f0*/  UIADD3 UR39, UR40, UR39, URZ ;  /* 0x0000002728277290 */ /* 0x000fe4000fffe03f */
[----:B------:R-:W-:Y:S01]  /*2100*/  IMAD R7, R21, UR4, RZ ;  /* 0x0000000415077c24 */ /* 0x000fe2000f8e02ff */
[----:B------:R-:W-:Y:S01]  /*2110*/  UISETP.GE.U32.AND UP1, UPT, UR40, 0x3, UPT ;  /* 0x000000032800788c */ /* 0x000fe2000bf26070 */
[----:B------:R-:W-:Y:S01]  /*2120*/  IMAD.MOV.U32 R226, RZ, RZ, -0x1 ;  /* 0xffffffffffe27424 */ /* 0x000fe200078e00ff */
[----:B------:R-:W-:Y:S01]  /*2130*/  UISETP.GT.U32.AND UP0, UPT, UR39, 0x2, UPT ;  /* 0x000000022700788c */ /* 0x000fe2000bf04070 */
[----:B------:R-:W-:-:S03]  /*2140*/  IMAD R7, R18, UR5, R7 ;  /* 0x0000000512077c24 */ /* 0x000fc6000f8e0207 */
[----:B------:R-:W-:-:S04]  /*2150*/  UISETP.LT.U32.AND UP0, UPT, UR40, 0x3, UP0 ;  /* 0x000000032800788c */ /* 0x000fc80008701070 */
[----:B------:R-:W-:-:S04]  /*2160*/  USEL UR6, URZ, 0x1, !UP0 ;  /* 0x000000013f067887 */ /* 0x000fc8000c000000 */
[----:B------:R-:W-:Y:S01]  /*2170*/  ULOP3.LUT UR38, UR38, UR6, URZ, 0x3c, !UPT ;  /* 0x0000000626267292 */ /* 0x000fe2000f8e3c3f */
[----:B0-----:R-:W-:Y:S01]  /*2180*/  SHF.R.U32.HI R3, RZ, 0x2, R14 ;  /* 0x00000002ff037819 */ /* 0x001fe2000001160e */
[C---:B--2---:R-:W-:Y:S01]  /*2190*/  IMAD.SHL.U32 R5, R14.reuse, 0x2, RZ ;  /* 0x000000020e057824 */ /* 0x044fe200078e00ff */
[----:B------:R-:W-:Y:S02]  /*21a0*/  LOP3.LUT R4, R14, 0x60, RZ, 0xc0, !PT ;  /* 0x000000600e047812 */ /* 0x000fe400078ec0ff */
[----:B------:R-:W-:Y:S02]  /*21b0*/  LOP3.LUT R3, R3, 0x7, RZ, 0xc0, !PT ;  /* 0x0000000703037812 */ /* 0x000fe400078ec0ff */
[----:B------:R-:W-:Y:S01]  /*21c0*/  SHF.R.U32.HI R6, RZ, 0x1, R4 ;  /* 0x00000001ff067819 */ /* 0x000fe20000011604 */
[----:B---3--:R-:W-:Y:S01]  /*21d0*/  IMAD R8, R0, 0x180, RZ ;  /* 0x0000018000087824 */ /* 0x008fe200078e02ff */
[----:B------:R-:W-:-:S04]  /*21e0*/  SHF.R.U32.HI R0, RZ, 0x7, R14 ;  /* 0x00000007ff007819 */ /* 0x000fc8000001160e */
[----:B------:R-:W-:Y:S02]  /*21f0*/  LOP3.LUT R0, R0, 0x1, RZ, 0xc0, !PT ;  /* 0x0000000100007812 */ /* 0x000fe400078ec0ff */
[----:B------:R-:W-:Y:S02]  /*2200*/  LOP3.LUT R4, R8, 0x6, R5, 0xf8, !PT ;  /* 0x0000000608047812 */ /* 0x000fe400078ef805 */
[----:B------:R-:W-:Y:S02]  /*2210*/  SHF.L.U32 R10, R0, 0x6, RZ ;  /* 0x00000006000a7819 */ /* 0x000fe400000006ff */
[--C-:B------:R-:W-:Y:S02]  /*2220*/  SHF.R.S32.HI R5, RZ, 0x1f, R4.reuse ;  /* 0x0000001fff057819 */ /* 0x100fe40000011404 */
[--C-:B-1----:R-:W-:Y:S02]  /*2230*/  LOP3.LUT R217, R10, 0x40, R3.reuse, 0xe2, !PT ;  /* 0x000000400ad97812 */ /* 0x102fe400078ee203 */
[----:B------:R-:W-:Y:S01]  /*2240*/  IADD3 R3, RZ, -R6, -R3 ;  /* 0x80000006ff037210 */ /* 0x000fe20007ffe803 */
[----:B------:R-:W-:Y:S01]  /*2250*/  IMAD.WIDE.U32 R12, R18, UR4, R4 ;  /* 0x00000004120c7c25 */ /* 0x000fe2000f8e0004 */
[----:B----4-:R-:W-:Y:S01]  /*2260*/  ISETP.GE.AND P0, PT, R8, R9, PT ;  /* 0x000000090800720c */ /* 0x010fe20003f06270 */
[----:B------:R-:W-:-:S02]  /*2270*/  ULDC UR4, c[0x0][0x284] ;  /* 0x0000a10000047ab9 */ /* 0x000fc40000000800 */
[----:B------:R-:W-:Y:S01]  /*2280*/  IMAD R3, R0, -0x40, R3 ;  /* 0xffffffc000037824 */ /* 0x000fe200078e0203 */
[----:B------:R-:W-:Y:S01]  /*2290*/  LOP3.LUT R0, R14, 0x3, RZ, 0xc0, !PT ;  /* 0x000000030e007812 */ /* 0x000fe200078ec0ff */
[----:B------:R-:W-:Y:S02]  /*22a0*/  IMAD.IADD R13, R13, 0x1, R7 ;  /* 0x000000010d0d7824 */ /* 0x000fe400078e0207 */
[----:B------:R-:W-:-:S04]  /*22b0*/  IMAD.WIDE R14, R11, 0x80, RZ ;  /* 0x000000800b0e7825 */ /* 0x000fc800078e02ff */
[----:B------:R-:W-:Y:S01]  /*22c0*/  IMAD R7, R0, -0x2, R9 ;  /* 0xfffffffe00077824 */ /* 0x000fe200078e0209 */
[----:B------:R-:W-:-:S03]  /*22d0*/  LOP3.LUT R217, R14, R217, R6, 0xfe, !PT ;  /* 0x000000d90ed97212 */ /* 0x000fc600078efe06 */
[----:B------:R-:W-:Y:S02]  /*22e0*/  IMAD.IADD R0, R7, 0x1, -R8 ;  /* 0x0000000107007824 */ /* 0x000fe400078e0a08 */
[----:B------:R-:W-:-:S05]  /*22f0*/  IMAD.SHL.U32 R8, R11, 0x80, RZ ;  /* 0x000000800b087824 */ /* 0x000fca00078e00ff */
[C---:B------:R-:W-:Y:S02]  /*2300*/  ISETP.GE.OR P0, PT, R8.reuse, UR4, P0 ;  /* 0x0000000408007c0c */ /* 0x040fe40008706670 */
[----:B------:R-:W-:Y:S01]  /*2310*/  IADD3 R3, -R8, UR4, R3 ;  /* 0x0000000408037c10 */ /* 0x000fe2000fffe103 */
[----:B------:R-:W-:-:S04]  /*2320*/  UIMAD.WIDE.U32 UR4, UR39, -0x55555555, URZ ;  /* 0xaaaaaaab270478a5 */ /* 0x000fc8000f8e003f */
[----:B------:R-:W-:-:S04]  /*2330*/  USHF.R.U32.HI UR4, URZ, 0x1, UR5 ;  /* 0x000000013f047899 */ /* 0x000fc80008011605 */
[----:B------:R-:W-:Y:S02]  /*2340*/  UIMAD UR39, UR4, -0x3, UR39 ;  /* 0xfffffffd042778a4 */ /* 0x000fe4000f8e0227 */
[----:B------:R-:W-:Y:S01]  /*2350*/  @UP1 ULOP3.LUT UR38, UR38, 0x1, UR4, 0x78, !UPT ;  /* 0x0000000126261892 */ /* 0x000fe2000f8e7804 */
[----:B------:R-:W-:Y:S11]  /*2360*/  @P0 BRA `(.L_x_34) ;  /* 0x000000f000780947 */ /* 0x000ff60003800000 */
[----:B------:R-:W0:Y:S01]  /*2370*/  LDC.64 R6, c[0x0][0x5c8] ;  /* 0x00017200ff067b82 */ /* 0x000e220000000a00 */
[----:B-----5:R-:W-:Y:S01]  /*2380*/  FSETP.NEU.AND P2, PT, R23, RZ, PT ;  /* 0x000000ff1700720b */ /* 0x020fe20003f4d000 */
[----:B------:R-:W-:Y:S01]  /*2390*/  BSSY B0, `(.L_x_34) ;  /* 0x0000f1b000007945 */ /* 0x000fe20003800000 */
[----:B------:R-:W-:-:S04]  /*23a0*/  ISETP.GT.AND P1, PT, R0, RZ, PT ;  /* 0x000000ff0000720c */ /* 0x000fc80003f24270 */
[----:B------:R-:W-:Y:S01]  /*23b0*/  ISETP.GT.AND P0, PT, R3, RZ, P1 ;  /* 0x000000ff0300720c */ /* 0x000fe20000f04270 */
[-C--:B0-----:R-:W-:Y:S02]  /*23c0*/  IMAD R8, R15, R6.reuse, RZ ;  /* 0x000000060f087224 */ /* 0x081fe400078e02ff */
[----:B------:R-:W-:-:S04]  /*23d0*/  IMAD.WIDE.U32 R12, R217, R6, R12 ;  /* 0x00000006d90c7225 */ /* 0x000fc800078e000c */
[----:B------:R-:W-:-:S04]  /*23e0*/  IMAD R9, R217, R7, R8 ;  /* 0x00000007d9097224 */ /* 0x000fc800078e0208 */
[----:B------:R-:W-:Y:S01]  /*23f0*/  IMAD.IADD R11, R13, 0x1, R9 ;  /* 0x000000010d0b7824 */ /* 0x000fe200078e0209 */
[----:B------:R-:W-:Y:S06]  /*2400*/  @!P2 BRA `(.L_x_35) ;  /* 0x000000a000d8a947 */ /* 0x000fec0003800000 */
[----:B------:R-:W0:Y:S01]  /*2410*/  LDC.64 R220, c[0x0][0x5b8] ;  /* 0x00016e00ffdc7b82 */ /* 0x000e220000000a00 */
[----:B------:R-:W-:Y:S02]  /*2420*/  ULDC.64 UR4, c[0x0][0x5c0] ;  /* 0x0001700000047ab9 */ /* 0x000fe40000000a00 */
[----:B------:R-:W-:-:S04]  /*2430*/  LEA R10, P2, R12, UR4, 0x1 ;  /* 0x000000040c0a7c11 */ /* 0x000fc8000f8408ff */
[----:B------:R-:W-:Y:S01]  /*2440*/  LEA.HI.X R11, R12, UR5, R11, 0x1, P2 ;  /* 0x000000050c0b7c11 */ /* 0x000fe200090f0c0b */
[----:B------:R-:W1:Y:S08]  /*2450*/  LDC.64 R8, c[0x0][0x5b0] ;  /* 0x00016c00ff087b82 */ /* 0x000e700000000a00 */
[----:B------:R-:W2:Y:S01]  /*2460*/  LDC.64 R12, c[0x0][0x5a8] ;  /* 0x00016a00ff0c7b82 */ /* 0x000ea20000000a00 */
[----:B0-----:R-:W-:-:S04]  /*2470*/  IMAD R225, R21, R220, RZ ;  /* 0x000000dc15e17224 */ /* 0x001fc800078e02ff */
[C---:B------:R-:W-:Y:S02]  /*2480*/  IMAD R225, R18.reuse, R221, R225 ;  /* 0x000000dd12e17224 */ /* 0x040fe400078e02e1 */
[----:B-1----:R-:W-:Y:S02]  /*2490*/  IMAD R224, R15, R8, RZ ;  /* 0x000000080fe07224 */ /* 0x002fe400078e02ff */
[----:B------:R-:W-:-:S04]  /*24a0*/  IMAD.WIDE.U32 R14, R18, R220, R4 ;  /* 0x000000dc120e7225 */ /* 0x000fc800078e0004 */
[----:B------:R-:W-:Y:S01]  /*24b0*/  IMAD.IADD R21, R15, 0x1, R225 ;  /* 0x000000010f157824 */ /* 0x000fe200078e02e1 */
[----:B------:R-:W-:Y:S01]  /*24c0*/  MOV R20, R14 ;  /* 0x0000000e00147202 */ /* 0x000fe20000000f00 */
[----:B------:R-:W-:-:S04]  /*24d0*/  IMAD R224, R217, R9, R224 ;  /* 0x00000009d9e07224 */ /* 0x000fc800078e02e0 */
[----:B------:R-:W-:-:S04]  /*24e0*/  IMAD.WIDE.U32 R218, R217, R8, R20 ;  /* 0x00000008d9da7225 */ /* 0x000fc800078e0014 */
[----:B------:R-:W-:Y:S01]  /*24f0*/  IMAD.IADD R219, R219, 0x1, R224 ;  /* 0x00000001dbdb7824 */ /* 0x000fe200078e02e0 */
[----:B--2---:R-:W-:-:S04]  /*2500*/  LEA R222, P2, R218, R12, 0x1 ;  /* 0x0000000cdade7211 */ /* 0x004fc800078408ff */
[----:B------:R-:W-:-:S05]  /*2510*/  LEA.HI.X R223, R218, R13, R219, 0x1, P2 ;  /* 0x0000000ddadf7211 */ /* 0x000fca00010f0cdb */
[----:B------:R0:W2:Y:S01]  /*2520*/  @P0 LDG.E.LTC128B.U16 R221, desc[UR36][R222.64] ;  /* 0x00000024dedd0981 */ /* 0x0000a2000c1e1520 */
[----:B------:R-:W-:Y:S01]  /*2530*/  BSSY B1, `(.L_x_36) ;  /* 0x0000010000017945 */ /* 0x000fe20003800000 */
[----:B0-----:R-:W-:-:S04]  /*2540*/  IMAD.WIDE.U32 R222, R217, R8, R4 ;  /* 0x00000008d9de7225 */ /* 0x001fc800078e0004 */
[----:B------:R-:W-:Y:S02]  /*2550*/  IMAD.IADD R223, R224, 0x1, R223 ;  /* 0x00000001e0df7824 */ /* 0x000fe400078e02df */
[----:B------:R-:W-:-:S04]  /*2560*/  IMAD.WIDE.U32 R222, R18, R220, R222 ;  /* 0x000000dc12de7225 */ /* 0x000fc800078e00de */
[----:B--2---:R-:W-:-:S04]  /*2570*/  IMAD.U32 R218, R221, 0x10000, RZ ;  /* 0x00010000ddda7824 */ /* 0x004fc800078e00ff */
[----:B------:R-:W-:-:S04]  /*2580*/  FMUL R219, R218, R23 ;  /* 0x00000017dadb7220 */ /* 0x000fc80000400000 */
[----:B------:R-:W-:Y:S01]  /*2590*/  FFMA R219, R120, R216, R219 ;  /* 0x000000d878db7223 */ /* 0x000fe200000000db */
[----:B------:R-:W-:-:S04]  /*25a0*/  IMAD.IADD R120, R225, 0x1, R223 ;  /* 0x00000001e1787824 */ /* 0x000fc800078e02df */
[----:B------:R-:W-:-:S05]  /*25b0*/  F2FP.BF16.F32.PACK_AB R219, RZ, R219 ;  /* 0x000000dbffdb723e */ /* 0x000fca00000010ff */
[----:B------:R0:W-:Y:S01]  /*25c0*/  @P0 STG.E.U16 desc[UR36][R10.64], R219 ;  /* 0x000000db0a000986 */ /* 0x0001e2000c101524 */
[----:B------:R-:W-:-:S04]  /*25d0*/  LEA R218, P0, R222, R12, 0x1 ;  /* 0x0000000cdeda7211 */ /* 0x000fc800078008ff */
[----:B0-----:R-:W-:Y:S02]  /*25e0*/  LEA.HI.X R219, R222, R13, R120, 0x1, P0 ;  /* 0x0000000ddedb7211 */ /* 0x001fe400000f0c78 */
[----:B------:R-:W-:-:S04]  /*25f0*/  ISETP.GT.AND P0, PT, R0, 0x1, PT ;  /* 0x000000010000780c */ /* 0x000fc80003f04270 */
[----:B------:R-:W-:-:S13]  /*2600*/  ISETP.GT.AND P2, PT, R3, RZ, P0 ;  /* 0x000000ff0300720c */ /* 0x000fda0000744270 */
[----:B------:R-:W-:Y:S05]  /*2610*/  @!P2 BRA `(.L_x_37) ;  /* 0x000000000004a947 */ /* 0x000fea0003800000 */
[----:B------:R0:W5:Y:S02]  /*2620*/  LDG.E.LTC128B.U16 R221, desc[UR36][R218.64+0x2] ;  /* 0x00000224dadd7981 */ /* 0x000164000c1e1520 */
.L_x_37:
[----:B------:R-:W-:Y:S05]  /*2630*/  BSYNC B1 ;  /* 0x0000000000017941 */ /* 0x000fea0003800000 */
.L_x_36:
[----:B-----5:R-:W-:Y:S01]  /*2640*/  IMAD.U32 R20, R221, 0x10000, RZ ;  /* 0x00010000dd147824 */ /* 0x020fe200078e00ff */
[----:B------:R-:W-:Y:S01]  /*2650*/  ISETP.GT.AND P1, PT, R3, 0x8, P1 ;  /* 0x000000080300780c */ /* 0x000fe20000f24270 */
[----:B------:R-:W-:Y:S02]  /*2660*/  IMAD.SHL.U32 R120, R8, 0x8, RZ ;  /* 0x0000000808787824 */ /* 0x000fe400078e00ff */
[----:B------:R-:W-:-:S04]  /*2670*/  FMUL R20, R20, R23 ;  /* 0x0000001714147220 */ /* 0x000fc80000400000 */
[----:B------:R-:W-:Y:S01]  /*2680*/  FFMA R20, R121, R216, R20 ;  /* 0x000000d879147223 */ /* 0x000fe20000000014 */
[----:B------:R-:W-:Y:S01]  /*2690*/  SHF.L.U64.HI R121, R8, 0x3, R9 ;  /* 0x0000000308797819 */ /* 0x000fe20000010209 */
[----:B------:R-:W-:-:S03]  /*26a0*/  @P2 IMAD.MOV.U32 R9, RZ, RZ, R11 ;  /* 0x000000ffff092224 */ /* 0x000fc600078e000b */
[----:B------:R-:W-:Y:S01]  /*26b0*/  F2FP.BF16.F32.PACK_AB R20, RZ, R20 ;  /* 0x00000014ff14723e */ /* 0x000fe200000010ff */
[----:B------:R-:W-:Y:S01]  /*26c0*/  IMAD.WIDE.U32 R120, R217, R8, R120 ;  /* 0x00000008d9787225 */ /* 0x000fe200078e0078 */
[----:B------:R-:W-:Y:S02]  /*26d0*/  @P2 MOV R8, R10 ;  /* 0x0000000a00082202 */ /* 0x000fe40000000f00 */
[----:B------:R-:W-:Y:S01]  /*26e0*/  PRMT R217, R20, 0x7610, R217 ;  /* 0x0000761014d97816 */ /* 0x000fe200000000d9 */
[----:B------:R-:W-:-:S04]  /*26f0*/  IMAD.IADD R15, R224, 0x1, R121 ;  /* 0x00000001e00f7824 */ /* 0x000fc800078e0279 */
[----:B------:R1:W-:Y:S01]  /*2700*/  @P2 STG.E.U16 desc[UR36][R8.64+0x2], R217 ;  /* 0x000002d908002986 */ /* 0x0003e2000c101524 */
[----:B------:R-:W-:-:S05]  /*2710*/  IADD3 R14, P2, R14, R120, RZ ;  /* 0x000000780e0e7210 */ /* 0x000fca0007f5e0ff */
[----:B------:R-:W-:Y:S01]  /*2720*/  IMAD.X R20, R15, 0x1, R21, P2 ;  /* 0x000000010f147824 */ /* 0x000fe200010e0615 */
[----:B-1----:R-:W-:-:S04]  /*2730*/  LEA R8, P2, R14, R12, 0x1 ;  /* 0x0000000c0e087211 */ /* 0x002fc800078408ff */
[----:B------:R-:W-:-:S05]  /*2740*/  LEA.HI.X R9, R14, R13, R20, 0x1, P2 ;  /* 0x0000000d0e097211 */ /* 0x000fca00010f0c14 */
[----:B------:R-:W2:Y:S01]  /*2750*/  @P1 LDG.E.LTC128B.U16 R221, desc[UR36][R8.64] ;  /* 0x0000002408dd1981 */ /* 0x000ea2000c1e1520 */
[----:B------:R-:W-:Y:S01]  /*2760*/  IADD3 R120, P2, R4, R120, RZ ;  /* 0x0000007804787210 */ /* 0x000fe20007f5e0ff */
[----:B------:R-:W-:Y:S01]  /*2770*/  BSSY B1, `(.L_x_38) ;  /* 0x0000011000017945 */ /* 0x000fe20003800000 */
[----:B------:R-:W-:Y:S02]  /*2780*/  SHF.L.U64.HI R7, R6, 0x4, R7 ;  /* 0x0000000406077819 */ /* 0x000fe40000010207 */
[----:B------:R-:W-:Y:S01]  /*2790*/  ISETP.GT.AND P0, PT, R3, 0x8, P0 ;  /* 0x000000080300780c */ /* 0x000fe20000704270 */
[----:B------:R-:W-:Y:S02]  /*27a0*/  IMAD.X R121, R5, 0x1, R15, P2 ;  /* 0x0000000105797824 */ /* 0x000fe400010e060f */
[----:B------:R-:W-:-:S04]  /*27b0*/  IMAD.WIDE.U32 R120, R18, R220, R120 ;  /* 0x000000dc12787225 */ /* 0x000fc800078e0078 */
[----:B------:R-:W-:Y:S01]  /*27c0*/  IMAD.IADD R225, R225, 0x1, R121 ;  /* 0x00000001e1e17824 */ /* 0x000fe200078e0279 */
[----:B------:R-:W-:-:S04]  /*27d0*/  LEA R12, P2, R120, R12, 0x1 ;  /* 0x0000000c780c7211 */ /* 0x000fc800078408ff */
[----:B------:R-:W-:Y:S02]  /*27e0*/  LEA.HI.X R13, R120, R13, R225, 0x1, P2 ;  /* 0x0000000d780d7211 */ /* 0x000fe400010f0ce1 */
[----:B------:R-:W-:-:S04]  /*27f0*/  LEA R6, P2, R6, R10, 0x4 ;  /* 0x0000000a06067211 */ /* 0x000fc800078420ff */
[----:B------:R-:W-:Y:S01]  /*2800*/  IADD3.X R7, R7, R11, RZ, P2, !PT ;  /* 0x0000000b07077210 */ /* 0x000fe200017fe4ff */
[----:B--2---:R-:W-:-:S04]  /*2810*/  IMAD.U32 R4, R221, 0x10000, RZ ;  /* 0x00010000dd047824 */ /* 0x004fc800078e00ff */
[----:B------:R-:W-:-:S04]  /*2820*/  FMUL R5, R4, R23 ;  /* 0x0000001704057220 */ /* 0x000fc80000400000 */
[----:B------:R-:W-:-:S05]  /*2830*/  FFMA R5, R122, R216, R5 ;  /* 0x000000d87a057223 */ /* 0x000fca0000000005 */
[----:B------:R-:W-:-:S05]  /*2840*/  F2FP.BF16.F32.PACK_AB R5, RZ, R5 ;  /* 0x00000005ff05723e */ /* 0x000fca00000010ff */
[----:B------:R1:W-:Y:S01]  /*2850*/  @P1 STG.E.U16 desc[UR36][R6.64], R5 ;  /* 0x0000000506001986 */ /* 0x0003e2000c101524 */
[----:B------:R-:W-:Y:S05]  /*2860*/  @!P0 BRA `(.L_x_39) ;  /* 0x0000000000048947 */ /* 0x000fea0003800000 */
[----:B------:R2:W5:Y:S02]  /*2870*/  LDG.E.LTC128B.U16 R221, desc[UR36][R12.64+0x2] ;  /* 0x000002240cdd7981 */ /* 0x000564000c1e1520 */
.L_x_39:
[----:B------:R-:W-:Y:S05]  /*2880*/  BSYNC B1 ;  /* 0x0000000000017941 */ /* 0x000fea0003800000 */
.L_x_38:
[----:B-----5:R-:W-:Y:S01]  /*2890*/  IMAD.U32 R4, R221, 0x10000, RZ ;  /* 0x00010000dd047824 */ /* 0x020fe200078e00ff */
[----:B------:R-:W-:Y:S01]  /*28a0*/  ISETP.GT.AND P1, PT, R0, 0x8, PT ;  /* 0x000000080000780c */ /* 0x000fe20003f24270 */
[----:B-1----:R-:W-:Y:S01]  /*28b0*/  @P0 IMAD.MOV.U32 R5, RZ, RZ, R7 ;  /* 0x000000ffff050224 */ /* 0x002fe200078e0007 */
[----:B------:R-:W-:Y:S01]  /*28c0*/  BSSY B1, `(.L_x_40) ;  /* 0x000000a000017945 */ /* 0x000fe20003800000 */
[----:B------:R-:W-:Y:S01]  /*28d0*/  FMUL R4, R4, R23 ;  /* 0x0000001704047220 */ /* 0x000fe20000400000 */
[----:B------:R-:W-:-:S03]  /*28e0*/  ISETP.GT.AND P2, PT, R3, RZ, P1 ;  /* 0x000000ff0300720c */ /* 0x000fc60000f44270 */
[----:B------:R-:W-:-:S05]  /*28f0*/  FFMA R4, R123, R216, R4 ;  /* 0x000000d87b047223 */ /* 0x000fca0000000004 */
[----:B------:R-:W-:-:S04]  /*2900*/  F2FP.BF16.F32.PACK_AB R4, RZ, R4 ;  /* 0x00000004ff04723e */ /* 0x000fc800000010ff */
[----:B------:R-:W-:Y:S01]  /*2910*/  PRMT R8, R4, 0x7610, R8 ;  /* 0x0000761004087816 */ /* 0x000fe20000000008 */
[----:B------:R-:W-:-:S05]  /*2920*/  @P0 IMAD.MOV.U32 R4, RZ, RZ, R6 ;  /* 0x000000ffff040224 */ /* 0x000fca00078e0006 */
[----:B------:R1:W-:Y:S01]  /*2930*/  @P0 STG.E.U16 desc[UR36][R4.64+0x2], R8 ;  /* 0x0000020804000986 */ /* 0x0003e2000c101524 */
[----:B------:R-:W-:Y:S05]  /*2940*/  @!P2 BRA `(.L_x_41) ;  /* 0x000000000004a947 */ /* 0x000fea0003800000 */
[----:B------:R3:W5:Y:S02]  /*2950*/  LDG.E.LTC128B.U16 R221, desc[UR36][R218.64+0x10] ;  /* 0x00001024dadd7981 */ /* 0x000764000c1e1520 */
.L_x_41:
[----:B------:R-:W-:Y:S05]  /*2960*/  BSYNC B1 ;  /* 0x0000000000017941 */ /* 0x000fea0003800000 */
.L_x_40:
[----:B-1---5:R-:W-:Y:S01]  /*2970*/  IMAD.U32 R4, R221, 0x10000, RZ ;  /* 0x00010000dd047824 */ /* 0x022fe200078e00ff */
[----:B------:R-:W-:Y:S01]  /*2980*/  ISETP.GT.AND P0, PT, R0, 0x9, PT ;  /* 0x000000090000780c */ /* 0x000fe20003f04270 */
[----:B------:R-:W-:Y:S02]  /*2990*/  BSSY B1, `(.L_x_42) ;  /* 0x000000b000017945 */ /* 0x000fe40003800000 */
[----:B------:R-:W-:Y:S01]  /*29a0*/  FMUL R5, R4, R23 ;  /* 0x0000001704057220 */ /* 0x000fe20000400000 */
[----:B------:R-:W-:Y:S01]  /*29b0*/  @P2 IMAD.MOV.U32 R4, RZ, RZ, R10 ;  /* 0x000000ffff042224 */ /* 0x000fe200078e000a */
[----:B------:R-:W-:Y:S02]  /*29c0*/  ISETP.GT.AND P3, PT, R3, RZ, P0 ;  /* 0x000000ff0300720c */ /* 0x000fe40000764270 */
[----:B------:R-:W-:-:S05]  /*29d0*/  FFMA R5, R124, R216, R5 ;  /* 0x000000d87c057223 */ /* 0x000fca0000000005 */
[----:B------:R-:W-:-:S04]  /*29e0*/  F2FP.BF16.F32.PACK_AB R5, RZ, R5 ;  /* 0x00000005ff05723e */ /* 0x000fc800000010ff */
[----:B------:R-:W-:Y:S01]  /*29f0*/  PRMT R8, R5, 0x7610, R8 ;  /* 0x0000761005087816 */ /* 0x000fe20000000008 */
[----:B------:R-:W-:-:S05]  /*2a00*/  @P2 IMAD.MOV.U32 R5, RZ, RZ, R11 ;  /* 0x000000ffff052224 */ /* 0x000fca00078e000b */
[----:B------:R1:W-:Y:S01]  /*2a10*/  @P2 STG.E.U16 desc[UR36][R4.64+0x10], R8 ;  /* 0x0000100804002986 */ /* 0x0003e2000c101524 */
[----:B------:R-:W-:Y:S05]  /*2a20*/  @!P3 BRA `(.L_x_43) ;  /* 0x000000000004b947 */ /* 0x000fea0003800000 */
[----:B------:R4:W5:Y:S02]  /*2a30*/  LDG.E.LTC128B.U16 R221, desc[UR36][R218.64+0x12] ;  /* 0x00001224dadd7981 */ /* 0x000964000c1e1520 */
.L_x_43:
[----:B------:R-:W-:Y:S05]  /*2a40*/  BSYNC B1 ;  /* 0x0000000000017941 */ /* 0x000fea0003800000 */
.L_x_42:
[----:B-1---5:R-:W-:Y:S01]  /*2a50*/  SHF.L.U32 R4, R221, 0x10, RZ ;  /* 0x00000010dd047819 */ /* 0x022fe200000006ff */
[----:B------:R-:W-:Y:S01]  /*2a60*/  @P3 IMAD.MOV.U32 R5, RZ, RZ, R11 ;  /* 0x000000ffff053224 */ /* 0x000fe200078e000b */
[----:B------:R-:W-:Y:S01]  /*2a70*/  ISETP.GT.AND P1, PT, R3, 0x8, P1 ;  /* 0x000000080300780c */ /* 0x000fe20000f24270 */
[----:B------:R-:W-:Y:S02]  /*2a80*/  BSSY B1, `(.L_x_44) ;  /* 0x0000009000017945 */ /* 0x000fe40003800000 */
[----:B------:R-:W-:-:S04]  /*2a90*/  FMUL R4, R4, R23 ;  /* 0x0000001704047220 */ /* 0x000fc80000400000 */
[----:B------:R-:W-:-:S05]  /*2aa0*/  FFMA R4, R125, R216, R4 ;  /* 0x000000d87d047223 */ /* 0x000fca0000000004 */
[----:B------:R-:W-:-:S04]  /*2ab0*/  F2FP.BF16.F32.PACK_AB R4, RZ, R4 ;  /* 0x00000004ff04723e */ /* 0x000fc800000010ff */
[----:B------:R-:W-:Y:S01]  /*2ac0*/  PRMT R8, R4, 0x7610, R8 ;  /* 0x0000761004087816 */ /* 0x000fe20000000008 */
[----:B------:R-:W-:-:S05]  /*2ad0*/  @P3 IMAD.MOV.U32 R4, RZ, RZ, R10 ;  /* 0x000000ffff043224 */ /* 0x000fca00078e000a */
[----:B------:R1:W-:Y:S01]  /*2ae0*/  @P3 STG.E.U16 desc[UR36][R4.64+0x12], R8 ;  /* 0x0000120804003986 */ /* 0x0003e2000c101524 */
[----:B------:R-:W-:Y:S05]  /*2af0*/  @!P1 BRA `(.L_x_45) ;  /* 0x0000000000049947 */ /* 0x000fea0003800000 */
[----:B------:R0:W5:Y:S02]  /*2b00*/  LDG.E.LTC128B.U16 R221, desc[UR36][R12.64+0x10] ;  /* 0x000010240cdd7981 */ /* 0x000164000c1e1520 */
.L_x_45:
[----:B------:R-:W-:Y:S05]  /*2b10*/  BSYNC B1 ;  /* 0x0000000000017941 */ /* 0x000fea0003800000 */
.L_x_44:
[----:B-1---5:R-:W-:Y:S01]  /*2b20*/  IMAD.U32 R4, R221, 0x10000, RZ ;  /* 0x00010000dd047824 */ /* 0x022fe200078e00ff */
[----:B------:R-:W-:Y:S01]  /*2b30*/  ISETP.GT.AND P0, PT, R3, 0x8, P0 ;  /* 0x000000080300780c */ /* 0x000fe20000704270 */
[----:B------:R-:W-:Y:S02]  /*2b40*/  BSSY B1, `(.L_x_46) ;  /* 0x000000a000017945 */ /* 0x000fe40003800000 */
[----:B------:R-:W-:Y:S01]  /*2b50*/  FMUL R5, R4, R23 ;  /* 0x0000001704057220 */ /* 0x000fe20000400000 */
[----:B------:R-:W-:-:S03]  /*2b60*/  @P1 IMAD.MOV.U32 R4, RZ, RZ, R6 ;  /* 0x000000ffff041224 */ /* 0x000fc600078e0006 */
[----:B------:R-:W-:-:S05]  /*2b70*/  FFMA R5, R126, R216, R5 ;  /* 0x000000d87e057223 */ /* 0x000fca0000000005 */
[----:B------:R-:W-:-:S04]  /*2b80*/  F2FP.BF16.F32.PACK_AB R5, RZ, R5 ;  /* 0x00000005ff05723e */ /* 0x000fc800000010ff */
[----:B------:R-:W-:Y:S01]  /*2b90*/  PRMT R8, R5, 0x7610, R8 ;  /* 0x0000761005087816 */ /* 0x000fe20000000008 */
[----:B------:R-:W-:-:S05]  /*2ba0*/  @P1 IMAD.MOV.U32 R5, RZ, RZ, R7 ;  /* 0x000000ffff051224 */ /* 0x000fca00078e0007 */
[----:B------:R1:W-:Y:S01]  /*2bb0*/  @P1 STG.E.U16 desc[UR36][R4.64+0x10], R8 ;  /* 0x0000100804001986 */ /* 0x0003e2000c101524 */
[----:B------:R-:W-:Y:S05]  /*2bc0*/  @!P0 BRA `(.L_x_47) ;  /* 0x0000000000048947 */ /* 0x000fea0003800000 */
[----:B------:R0:W5:Y:S02]  /*2bd0*/  LDG.E.LTC128B.U16 R221, desc[UR36][R12.64+0x12] ;  /* 0x000012240cdd7981 */ /* 0x000164000c1e1520 */
.L_x_47:
[----:B------:R-:W-:Y:S05]  /*2be0*/  BSYNC B1 ;  /* 0x0000000000017941 */ /* 0x000fea0003800000 */
.L_x_46:
[----:B-1---5:R-:W-:Y:S01]  /*2bf0*/  IMAD.U32 R4, R221, 0x10000, RZ ;  /* 0x00010000dd047824 */ /* 0x022fe200078e00ff */
[----:B------:R-:W-:Y:S01]  /*2c00*/  ISETP.GT.AND P1, PT, R0, 0x10, PT ;  /* 0x000000100000780c */ /* 0x000fe20003f24270 */
[----:B------:R-:W-:Y:S01]  /*2c10*/  @P0 IMAD.MOV.U32 R5, RZ, RZ, R7 ;  /* 0x000000ffff050224 */ /* 0x000fe200078e0007 */
[----:B------:R-:W-:Y:S01]  /*2c20*/  BSSY B1, `(.L_x_48) ;  /* 0x000000a000017945 */ /* 0x000fe20003800000 */
[----:B------:R-:W-:Y:S01]  /*2c30*/  FMUL R4, R4, R23 ;  /* 0x0000001704047220 */ /* 0x000fe20000400000 */
[----:B------:R-:W-:-:S03]  /*2c40*/  ISETP.GT.AND P2, PT, R3, RZ, P1 ;  /* 0x000000ff0300720c */ /* 0x000fc60000f44270 */
[----:B------:R-:W-:-:S05]  /*2c50*/  FFMA R4, R127, R216, R4 ;  /* 0x000000d87f047223 */ /* 0x000fca0000000004 */
[----:B------:R-:W-:-:S04]  /*2c60*/  F2FP.BF16.F32.PACK_AB R4, RZ, R4 ;  /* 0x00000004ff04723e */ /* 0x000fc800000010ff */
[----:B------:R-:W-:Y:S02]  /*2c70*/  PRMT R8, R4, 0x7610, R8 ;  /* 0x0000761004087816 */ /* 0x000fe40000000008 */
[----:B------:R-:W-:-:S05]  /*2c80*/  @P0 MOV R4, R6 ;  /* 0x0000000600040202 */ /* 0x000fca0000000f00 */
[----:B------:R1:W-:Y:S01]  /*2c90*/  @P0 STG.E.U16 desc[UR36][R4.64+0x12], R8 ;  /* 0x0000120804000986 */ /* 0x0003e2000c101524 */
[----:B------:R-:W-:Y:S05]  /*2ca0*/  @!P2 BRA `(.L_x_49) ;  /* 0x000000000004a947 */ /* 0x000fea0003800000 */
[----:B------:R0:W5:Y:S02]  /*2cb0*/  LDG.E.LTC128B.U16 R221, desc[UR36][R218.64+0x20] ;  /* 0x00002024dadd7981 */ /* 0x000164000c1e1520 */
.L_x_49:
[----:B------:R-:W-:Y:S05]  /*2cc0*/  BSYNC B1 ;  /* 0x0000000000017941 */ /* 0x000fea0003800000 */
.L_x_48:
        /* <DEDUP_REMOVED lines=13> */
.L_x_51:
[----:B------:R-:W-:Y:S05]  /*2da0*/  BSYNC B1 ;  /* 0x0000000000017941 */ /* 0x000fea0003800000 */
.L_x_50:
[----:B-1---5:R-:W-:Y:S01]  /*2db0*/  IMAD.U32 R4, R221, 0x10000, RZ ;  /* 0x00010000dd047824 */ /* 0x022fe200078e00ff */
[----:B------:R-:W-:Y:S01]  /*2dc0*/  @P3 MOV R5, R11 ;  /* 0x0000000b00053202 */ /* 0x000fe20000000f00 */
[----:B------:R-:W-:Y:S01]  /*2dd0*/  BSSY B1, `(.L_x_52) ;  /* 0x000000a000017945 */ /* 0x000fe20003800000 */
[----:B------:R-:W-:Y:S01]  /*2de0*/  ISETP.GT.AND P1, PT, R3, 0x8, P1 ;  /* 0x000000080300780c */ /* 0x000fe20000f24270 */
        /* <DEDUP_REMOVED lines=8> */
.L_x_53:
[----:B------:R-:W-:Y:S05]  /*2e70*/  BSYNC B1 ;  /* 0x0000000000017941 */ /* 0x000fea0003800000 */
.L_x_52:
        /* <DEDUP_REMOVED lines=12> */
.L_x_55:
[----:B------:R-:W-:Y:S05]  /*2f40*/  BSYNC B1 ;  /* 0x0000000000017941 */ /* 0x000fea0003800000 */
.L_x_54:
        /* <DEDUP_REMOVED lines=13> */
.L_x_57:
[----:B------:R-:W-:Y:S05]  /*3020*/  BSYNC B1 ;  /* 0x0000000000017941 */ /* 0x000fea0003800000 */
.L_x_56:
[----:B-1---5:R-:W-:Y:S01]  /*3030*/  SHF.L.U32 R4, R221, 0x10, RZ ;  /* 0x00000010dd047819 */ /* 0x022fe200000006ff */
[----:B------:R-:W-:Y:S01]  /*3040*/  BSSY B1, `(.L_x_58) ;  /* 0x000000c000017945 */ /* 0x000fe20003800000 */
[----:B------:R-:W-:-:S03]  /*3050*/  ISETP.GT.AND P0, PT, R0, 0x19, PT ;  /* 0x000000190000780c */ /* 0x000fc60003f04270 */
        /* <DEDUP_REMOVED lines=10> */
.L_x_59:
[----:B------:R-:W-:Y:S05]  /*3100*/  BSYNC B1 ;  /* 0x0000000000017941 */ /* 0x000fea0003800000 */
.L_x_58:
[----:B-1---5:R-:W-:Y:S01]  /*3110*/  IMAD.U32 R4, R221, 0x10000, RZ ;  /* 0x00010000dd047824 */ /* 0x022fe200078e00ff */
[----:B------:R-:W-:Y:S01]  /*3120*/  ISETP.GT.AND P1, PT, R3, 0x8, P1 ;  /* 0x000000080300780c */ /* 0x000fe20000f24270 */
[----:B------:R-:W-:Y:S01]  /*3130*/  @P3 IMAD.MOV.U32 R5, RZ, RZ, R11 ;  /* 0x000000ffff053224 */ /* 0x000fe200078e000b */
[----:B------:R-:W-:Y:S01]  /*3140*/  BSSY B1, `(.L_x_60) ;  /* 0x0000009000017945 */ /* 0x000fe20003800000 */
        /* <DEDUP_REMOVED lines=8> */
.L_x_61:
[----:B------:R-:W-:Y:S05]  /*31d0*/  BSYNC B1 ;  /* 0x0000000000017941 */ /* 0x000fea0003800000 */
.L_x_60:
[----:B-1---5:R-:W-:Y:S01]  /*31e0*/  IMAD.U32 R4, R221, 0x10000, RZ ;  /* 0x00010000dd047824 */ /* 0x022fe200078e00ff */
[----:B------:R-:W-:Y:S01]  /*31f0*/  ISETP.GT.AND P0, PT, R3, 0x8, P0 ;  /* 0x000000080300780c */ /* 0x000fe20000704270 */
[----:B------:R-:W-:Y:S02]  /*3200*/  BSSY B1, `(.L_x_62) ;  /* 0x000000a000017945 */ /* 0x000fe40003800000 */
[----:B------:R-:W-:Y:S01]  /*3210*/  FMUL R5, R4, R23 ;  /* 0x0000001704057220 */ /* 0x000fe20000400000 */
[----:B------:R-:W-:-:S03]  /*3220*/  @P1 MOV R4, R6 ;  /* 0x0000000600041202 */ /* 0x000fc60000000f00 */
[----:B------:R-:W-:-:S05]  /*3230*/  FFMA R5, R134, R216, R5 ;  /* 0x000000d886057223 */ /* 0x000fca0000000005 */
[----:B------:R-:W-:-:S04]  /*3240*/  F2FP.BF16.F32.PACK_AB R5, RZ, R5 ;  /* 0x00000005ff05723e */ /* 0x000fc800000010ff */
[----:B------:R-:W-:Y:S01]  /*3250*/  PRMT R8, R5, 0x7610, R8 ;  /* 0x0000761005087816 */ /* 0x000fe20000000008 */
[----:B------:R-:W-:-:S05]  /*3260*/  @P1 IMAD.MOV.U32 R5, RZ, RZ, R7 ;  /* 0x000000ffff051224 */ /* 0x000fca00078e0007 */
[----:B------:R1:W-:Y:S01]  /*3270*/  @P1 STG.E.U16 desc[UR36][R4.64+0x30], R8 ;  /* 0x0000300804001986 */ /* 0x0003e2000c101524 */
[----:B------:R-:W-:Y:S05]  /*3280*/  @!P0 BRA `(.L_x_63) ;  /* 0x0000000000048947 */ /* 0x000fea0003800000 */
[----:B------:R0:W5:Y:S02]  /*3290*/  LDG.E.LTC128B.U16 R221, desc[UR36][R12.64+0x32] ;  /* 0x000032240cdd7981 */ /* 0x000164000c1e1520 */
.L_x_63:
[----:B------:R-:W-:Y:S05]  /*32a0*/  BSYNC B1 ;  /* 0x0000000000017941 */ /* 0x000fea0003800000 */
.L_x_62:
        /* <DEDUP_REMOVED lines=13> */
.L_x_65:
[----:B------:R-:W-:Y:S05]  /*3380*/  BSYNC B1 ;  /* 0x0000000000017941 */ /* 0x000fea0003800000 */
.L_x_64:
        /* <DEDUP_REMOVED lines=8> */
[----:B------:R-:W-:Y:S02]  /*3410*/  PRMT R8, R5, 0x7610, R8 ;  /* 0x0000761005087816 */ /* 0x000fe40000000008 */
[----:B------:R-:W-:-:S05]  /*3420*/  @P2 MOV R5, R11 ;  /* 0x0000000b00052202 */ /* 0x000fca0000000f00 */
[----:B------:R1:W-:Y:S01]  /*3430*/  @P2 STG.E.U16 desc[UR36][R4.64+0x40], R8 ;  /* 0x0000400804002986 */ /* 0x0003e2000c101524 */
[----:B------:R-:W-:Y:S05]  /*3440*/  @!P3 BRA `(.L_x_67) ;  /* 0x000000000004b947 */ /* 0x000fea0003800000 */
[----:B------:R0:W5:Y:S02]  /*3450*/  LDG.E.LTC128B.U16 R221, desc[UR36][R218.64+0x42] ;  /* 0x00004224dadd7981 */ /* 0x000164000c1e1520 */
.L_x_67:
[----:B------:R-:W-:Y:S05]  /*3460*/  BSYNC B1 ;  /* 0x0000000000017941 */ /* 0x000fea0003800000 */
.L_x_66:
        /* <DEDUP_REMOVED lines=12> */
.L_x_69:
[----:B------:R-:W-:Y:S05]  /*3530*/  BSYNC B1 ;  /* 0x0000000000017941 */ /* 0x000fea0003800000 */
.L_x_68:
        /* <DEDUP_REMOVED lines=12> */
.L_x_71:
[----:B------:R-:W-:Y:S05]  /*3600*/  BSYNC B1 ;  /* 0x0000000000017941 */ /* 0x000fea0003800000 */
.L_x_70:
[----:B-1---5:R-:W-:Y:S01]  /*3610*/  SHF.L.U32 R4, R221, 0x10, RZ ;  /* 0x00000010dd047819 */ /* 0x022fe200000006ff */
[----:B------:R-:W-:Y:S01]  /*3620*/  @P0 IMAD.MOV.U32 R5, RZ, RZ, R7 ;  /* 0x000000ffff050224 */ /* 0x000fe200078e0007 */
[----:B------:R-:W-:Y:S01]  /*3630*/  ISETP.GT.AND P1, PT, R0, 0x28, PT ;  /* 0x000000280000780c */ /* 0x000fe20003f24270 */
[----:B------:R-:W-:Y:S02]  /*3640*/  BSSY B1, `(.L_x_72) ;  /* 0x000000a000017945 */ /* 0x000fe40003800000 */
        /* <DEDUP_REMOVED lines=9> */
.L_x_73:
[----:B------:R-:W-:Y:S05]  /*36e0*/  BSYNC B1 ;  /* 0x0000000000017941 */ /* 0x000fea0003800000 */
.L_x_72:
        /* <DEDUP_REMOVED lines=13> */
.L_x_75:
[----:B------:R-:W-:Y:S05]  /*37c0*/  BSYNC B1 ;  /* 0x0000000000017941 */ /* 0x000fea0003800000 */
.L_x_74:
[----:B-1---5:R-:W-:Y:S01]  /*37d0*/  IMAD.U32 R4, R221, 0x10000, RZ ;  /* 0x00010000dd047824 */ /* 0x022fe200078e00ff */
[----:B------:R-:W-:Y:S01]  /*37e0*/  ISETP.GT.AND P1, PT, R3, 0x8, P1 ;  /* 0x000000080300780c */ /* 0x000fe20000f24270 */
[----:B------:R-:W-:Y:S01]  /*37f0*/  @P3 IMAD.MOV.U32 R5, RZ, RZ, R11 ;  /* 0x000000ffff053224 */ /* 0x000fe200078e000b */
[----:B------:R-:W-:Y:S01]  /*3800*/  BSSY B1, `(.L_x_76) ;  /* 0x0000009000017945 */ /* 0x000fe20003800000 */
[----:B------:R-:W-:-:S04]  /*3810*/  FMUL R4, R4, R23 ;  /* 0x0000001704047220 */ /* 0x000fc80000400000 */
[----:B------:R-:W-:-:S05]  /*3820*/  FFMA R4, R141, R216, R4 ;  /* 0x000000d88d047223 */ /* 0x000fca0000000004 */
[----:B------:R-:W-:-:S04]  /*3830*/  F2FP.BF16.F32.PACK_AB R4, RZ, R4 ;  /* 0x00000004ff04723e */ /* 0x000fc800000010ff */
[----:B------:R-:W-:Y:S02]  /*3840*/  PRMT R8, R4, 0x7610, R8 ;  /* 0x0000761004087816 */ /* 0x000fe40000000008 */
[----:B------:R-:W-:-:S05]  /*3850*/  @P3 MOV R4, R10 ;  /* 0x0000000a00043202 */ /* 0x000fca0000000f00 */
[----:B------:R1:W-:Y:S01]  /*3860*/  @P3 STG.E.U16 desc[UR36][R4.64+0x52], R8 ;  /* 0x0000520804003986 */ /* 0x0003e2000c101524 */
[----:B------:R-:W-:Y:S05]  /*3870*/  @!P1 BRA `(.L_x_77) ;  /* 0x0000000000049947 */ /* 0x000fea0003800000 */
[----:B------:R0:W5:Y:S02]  /*3880*/  LDG.E.LTC128B.U16 R221, desc[UR36][R12.64+0x50] ;  /* 0x000050240cdd7981 */ /* 0x000164000c1e1520 */
.L_x_77:
[----:B------:R-:W-:Y:S05]  /*3890*/  BSYNC B1 ;  /* 0x0000000000017941 */ /* 0x000fea0003800000 */
.L_x_76:
        /* <DEDUP_REMOVED lines=12> */
.L_x_79:
[----:B------:R-:W-:Y:S05]  /*3960*/  BSYNC B1 ;  /* 0x0000000000017941 */ /* 0x000fea0003800000 */
.L_x_78:
[----:B-1---5:R-:W-:Y:S01]  /*3970*/  IMAD.U32 R4, R221, 0x10000, RZ ;  /* 0x00010000dd047824 */ /* 0x022fe200078e00ff */
[----:B------:R-:W-:Y:S01]  /*3980*/  @P0 MOV R5, R7 ;  /* 0x0000000700050202 */ /* 0x000fe20000000f00 */
[----:B------:R-:W-:Y:S01]  /*3990*/  BSSY B1, `(.L_x_80) ;  /* 0x000000b000017945 */ /* 0x000fe20003800000 */
[----:B------:R-:W-:Y:S01]  /*39a0*/  ISETP.GT.AND P1, PT, R0, 0x30, PT ;  /* 0x000000300000780c */ /* 0x000fe20003f24270 */
[----:B------:R-:W-:-:S03]  /*39b0*/  FMUL R4, R4, R23 ;  /* 0x0000001704047220 */ /* 0x000fc60000400000 */
[----:B------:R-:W-:Y:S01]  /*39c0*/  ISETP.GT.AND P2, PT, R3, RZ, P1 ;  /* 0x000000ff0300720c */ /* 0x000fe20000f44270 */
[----:B------:R-:W-:-:S05]  /*39d0*/  FFMA R4, R143, R216, R4 ;  /* 0x000000d88f047223 */ /* 0x000fca0000000004 */
[----:B------:R-:W-:-:S04]  /*39e0*/  F2FP.BF16.F32.PACK_AB R4, RZ, R4 ;  /* 0x00000004ff04723e */ /* 0x000fc800000010ff */
[----:B------:R-:W-:Y:S01]  /*39f0*/  PRMT R8, R4, 0x7610, R8 ;  /* 0x0000761004087816 */ /* 0x000fe20000000008 */
[----:B------:R-:W-:-:S05]  /*3a00*/  @P0 IMAD.MOV.U32 R4, RZ, RZ, R6 ;  /* 0x000000ffff040224 */ /* 0x000fca00078e0006 */
[----:B------:R1:W-:Y:S01]  /*3a10*/  @P0 STG.E.U16 desc[UR36][R4.64+0x52], R8 ;  /* 0x0000520804000986 */ /* 0x0003e2000c101524 */
[----:B------:R-:W-:Y:S05]  /*3a20*/  @!P2 BRA `(.L_x_81) ;  /* 0x000000000004a947 */ /* 0x000fea0003800000 */
[----:B------:R0:W5:Y:S02]  /*3a30*/  LDG.E.LTC128B.U16 R221, desc[UR36][R218.64+0x60] ;  /* 0x00006024dadd7981 */ /* 0x000164000c1e1520 */
.L_x_81:
[----:B------:R-:W-:Y:S05]  /*3a40*/  BSYNC B1 ;  /* 0x0000000000017941 */ /* 0x000fea0003800000 */
.L_x_80:
        /* <DEDUP_REMOVED lines=13> */
.L_x_83:
[----:B------:R-:W-:Y:S05]  /*3b20*/  BSYNC B1 ;  /* 0x0000000000017941 */ /* 0x000fea0003800000 */
.L_x_82:
        /* <DEDUP_REMOVED lines=12> */
.L_x_85:
[----:B------:R-:W-:Y:S05]  /*3bf0*/  BSYNC B1 ;  /* 0x0000000000017941 */ /* 0x000fea0003800000 */
.L_x_84:
[----:B-1---5:R-:W-:Y:S01]  /*3c00*/  SHF.L.U32 R4, R221, 0x10, RZ ;  /* 0x00000010dd047819 */ /* 0x022fe200000006ff */
[----:B------:R-:W-:Y:S01]  /*3c10*/  BSSY B1, `(.L_x_86) ;  /* 0x000000b000017945 */ /* 0x000fe20003800000 */
[----:B------:R-:W-:-:S03]  /*3c20*/  ISETP.GT.AND P0, PT, R3, 0x8, P0 ;  /* 0x000000080300780c */ /* 0x000fc60000704270 */
        /* <DEDUP_REMOVED lines=9> */
.L_x_87:
[----:B------:R-:W-:Y:S05]  /*3cc0*/  BSYNC B1 ;  /* 0x0000000000017941 */ /* 0x000fea0003800000 */
.L_x_86:
        /* <DEDUP_REMOVED lines=13> */
.L_x_89:
[----:B------:R-:W-:Y:S05]  /*3da0*/  BSYNC B1 ;  /* 0x0000000000017941 */ /* 0x000fea0003800000 */
.L_x_88:
[----:B-1---5:R-:W-:Y:S01]  /*3db0*/  IMAD.U32 R4, R221, 0x10000, RZ ;  /* 0x00010000dd047824 */ /* 0x022fe200078e00ff */
[----:B------:R-:W-:Y:S01]  /*3dc0*/  ISETP.GT.AND P0, PT, R0, 0x39, PT ;  /* 0x000000390000780c */ /* 0x000fe20003f04270 */
[----:B------:R-:W-:Y:S02]  /*3dd0*/  BSSY B1, `(.L_x_90) ;  /* 0x000000b000017945 */ /* 0x000fe40003800000 */
[----:B------:R-:W-:Y:S01]  /*3de0*/  FMUL R5, R4, R23 ;  /* 0x0000001704057220 */ /* 0x000fe20000400000 */
[----:B------:R-:W-:Y:S02]  /*3df0*/  @P2 MOV R4, R10 ;  /* 0x0000000a00042202 */ /* 0x000fe40000000f00 */
        /* <DEDUP_REMOVED lines=8> */
.L_x_91:
[----:B------:R-:W-:Y:S05]  /*3e80*/  BSYNC B1 ;  /* 0x0000000000017941 */ /* 0x000fea0003800000 */
.L_x_90:
        /* <DEDUP_REMOVED lines=12> */
.L_x_93:
[----:B------:R-:W-:Y:S05]  /*3f50*/  BSYNC B1 ;  /* 0x0000000000017941 */ /* 0x000fea0003800000 */
.L_x_92:
[----:B-1---5:R-:W-:Y:S01]  /*3f60*/  IMAD.U32 R4, R221, 0x10000, RZ ;  /* 0x00010000dd047824 */ /* 0x022fe200078e00ff */
[----:B------:R-:W-:Y:S01]  /*3f70*/  ISETP.GT.AND P0, PT, R3, 0x8, P0 ;  /* 0x000000080300780c */ /* 0x000fe20000704270 */
[----:B------:R-:W-:Y:S02]  /*3f80*/  BSSY B1, `(.L_x_94) ;  /* 0x000000a000017945 */ /* 0x000fe40003800000 */
[----:B------:R-:W-:Y:S01]  /*3f90*/  FMUL R5, R4, R23 ;  /* 0x0000001704057220 */ /* 0x000fe20000400000 */
[----:B------:R-:W-:-:S03]  /*3fa0*/  @P1 IMAD.MOV.U32 R4, RZ, RZ, R6 ;  /* 0x000000ffff041224 */ /* 0x000fc600078e0006 */
[----:B------:R-:W-:-:S05]  /*3fb0*/  FFMA R5, R150, R216, R5 ;  /* 0x000000d896057223 */ /* 0x000fca0000000005 */
[----:B------:R-:W-:-:S04]  /*3fc0*/  F2FP.BF16.F32.PACK_AB R5, RZ, R5 ;  /* 0x00000005ff05723e */ /* 0x000fc800000010ff */
[----:B------:R-:W-:Y:S02]  /*3fd0*/  PRMT R8, R5, 0x7610, R8 ;  /* 0x0000761005087816 */ /* 0x000fe40000000008 */
[----:B------:R-:W-:-:S05]  /*3fe0*/  @P1 MOV R5, R7 ;  /* 0x0000000700051202 */ /* 0x000fca0000000f00 */
[----:B------:R1:W-:Y:S01]  /*3ff0*/  @P1 STG.E.U16 desc[UR36][R4.64+0x70], R8 ;  /* 0x0000700804001986 */ /* 0x0003e2000c101524 */
[----:B------:R-:W-:Y:S05]  /*4000*/  @!P0 BRA `(.L_x_95) ;  /* 0x0000000000048947 */ /* 0x000fea0003800000 */
[----:B------:R0:W5:Y:S02]  /*4010*/  LDG.E.LTC128B.U16 R221, desc[UR36][R12.64+0x72] ;  /* 0x000072240cdd7981 */ /* 0x000164000c1e1520 */
.L_x_95:
[----:B------:R-:W-:Y:S05]  /*4020*/  BSYNC B1 ;  /* 0x0000000000017941 */ /* 0x000fea0003800000 */
.L_x_94:
        /* <DEDUP_REMOVED lines=13> */
.L_x_97:
[----:B------:R-:W-:Y:S05]  /*4100*/  BSYNC B1 ;  /* 0x0000000000017941 */ /* 0x000fea0003800000 */
.L_x_96:
        /* <DEDUP_REMOVED lines=13> */
.L_x_99:
[----:B------:R-:W-:Y:S05]  /*41e0*/  BSYNC B1 ;  /* 0x0000000000017941 */ /* 0x000fea0003800000 */
.L_x_98:
        /* <DEDUP_REMOVED lines=12> */
.L_x_101:
[----:B------:R-:W-:Y:S05]  /*42b0*/  BSYNC B1 ;  /* 0x0000000000017941 */ /* 0x000fea0003800000 */
.L_x_100:
        /* <DEDUP_REMOVED lines=12> */
.L_x_103:
[----:B------:R-:W-:Y:S05]  /*4380*/  BSYNC B1 ;  /* 0x0000000000017941 */ /* 0x000fea0003800000 */
.L_x_102:
        /* <DEDUP_REMOVED lines=13> */
.L_x_105:
[----:B------:R-:W-:Y:S05]  /*4460*/  BSYNC B1 ;  /* 0x0000000000017941 */ /* 0x000fea0003800000 */
.L_x_104:
        /* <DEDUP_REMOVED lines=13> */
.L_x_107:
[----:B------:R-:W-:Y:S05]  /*4540*/  BSYNC B1 ;  /* 0x0000000000017941 */ /* 0x000fea0003800000 */
.L_x_106:
        /* <DEDUP_REMOVED lines=12> */
.L_x_109:
[----:B------:R-:W-:Y:S05]  /*4610*/  BSYNC B1 ;  /* 0x0000000000017941 */ /* 0x000fea0003800000 */
.L_x_108:
        /* <DEDUP_REMOVED lines=12> */
.L_x_111:
[----:B------:R-:W-:Y:S05]  /*46e0*/  BSYNC B1 ;  /* 0x0000000000017941 */ /* 0x000fea0003800000 */
.L_x_110:
        /* <DEDUP_REMOVED lines=13> */
.L_x_113:
[----:B------:R-:W-:Y:S05]  /*47c0*/  BSYNC B1 ;  /* 0x0000000000017941 */ /* 0x000fea0003800000 */
.L_x_112:
        /* <DEDUP_REMOVED lines=13> */
.L_x_115:
[----:B------:R-:W-:Y:S05]  /*48a0*/  BSYNC B1 ;  /* 0x0000000000017941 */ /* 0x000fea0003800000 */
.L_x_114:
        /* <DEDUP_REMOVED lines=12> */
.L_x_117:
[----:B------:R-:W-:Y:S05]  /*4970*/  BSYNC B1 ;  /* 0x0000000000017941 */ /* 0x000fea0003800000 */
.L_x_116:
        /* <DEDUP_REMOVED lines=12> */
.L_x_119:
[----:B------:R-:W-:Y:S05]  /*4a40*/  BSYNC B1 ;  /* 0x0000000000017941 */ /* 0x000fea0003800000 */
.L_x_118:
        /* <DEDUP_REMOVED lines=13> */
.L_x_121:
[----:B------:R-:W-:Y:S05]  /*4b20*/  BSYNC B1 ;  /* 0x0000000000017941 */ /* 0x000fea0003800000 */
.L_x_120:
        /* <DEDUP_REMOVED lines=13> */
.L_x_123:
[----:B------:R-:W-:Y:S05]  /*4c00*/  BSYNC B1 ;  /* 0x0000000000017941 */ /* 0x000fea0003800000 */
.L_x_122:
        /* <DEDUP_REMOVED lines=12> */
.L_x_125:
[----:B------:R-:W-:Y:S05]  /*4cd0*/  BSYNC B1 ;  /* 0x0000000000017941 */ /* 0x000fea0003800000 */
.L_x_124:
        /* <DEDUP_REMOVED lines=12> */
.L_x_127:
[----:B------:R-:W-:Y:S05]  /*4da0*/  BSYNC B1 ;  /* 0x0000000000017941 */ /* 0x000fea0003800000 */
.L_x_126:
        /* <DEDUP_REMOVED lines=13> */
.L_x_129:
[----:B------:R-:W-:Y:S05]  /*4e80*/  BSYNC B1 ;  /* 0x0000000000017941 */ /* 0x000fea0003800000 */
.L_x_128:
        /* <DEDUP_REMOVED lines=13> */
.L_x_131:
[----:B------:R-:W-:Y:S05]  /*4f60*/  BSYNC B1 ;  /* 0x0000000000017941 */ /* 0x000fea0003800000 */
.L_x_130:
        /* <DEDUP_REMOVED lines=12> */
.L_x_133:
[----:B------:R-:W-:Y:S05]  /*5030*/  BSYNC B1 ;  /* 0x0000000000017941 */ /* 0x000fea0003800000 */
.L_x_132:
        /* <DEDUP_REMOVED lines=12> */
.L_x_135:
[----:B------:R-:W-:Y:S05]  /*5100*/  BSYNC B1 ;  /* 0x0000000000017941 */ /* 0x000fea0003800000 */
.L_x_134:
        /* <DEDUP_REMOVED lines=13> */
.L_x_137:
[----:B------:R-:W-:Y:S05]  /*51e0*/  BSYNC B1 ;  /* 0x0000000000017941 */ /* 0x000fea0003800000 */
.L_x_136:
        /* <DEDUP_REMOVED lines=13> */
.L_x_139:
[----:B------:R-:W-:Y:S05]  /*52c0*/  BSYNC B1 ;  /* 0x0000000000017941 */ /* 0x000fea0003800000 */
.L_x_138:
        /* <DEDUP_REMOVED lines=12> */
.L_x_141:
[----:B------:R-:W-:Y:S05]  /*5390*/  BSYNC B1 ;  /* 0x0000000000017941 */ /* 0x000fea0003800000 */
.L_x_140:
        /* <DEDUP_REMOVED lines=12> */
.L_x_143:
[----:B------:R-:W-:Y:S05]  /*5460*/  BSYNC B1 ;  /* 0x0000000000017941 */ /* 0x000fea0003800000 */
.L_x_142:
        /* <DEDUP_REMOVED lines=13> */
.L_x_145:
[----:B------:R-:W-:Y:S05]  /*5540*/  BSYNC B1 ;  /* 0x0000000000017941 */ /* 0x000fea0003800000 */
.L_x_144:
        /* <DEDUP_REMOVED lines=13> */
.L_x_147:
[----:B------:R-:W-:Y:S05]  /*5620*/  BSYNC B1 ;  /* 0x0000000000017941 */ /* 0x000fea0003800000 */
.L_x_146:
        /* <DEDUP_REMOVED lines=12> */
.L_x_149:
[----:B------:R-:W-:Y:S05]  /*56f0*/  BSYNC B1 ;  /* 0x0000000000017941 */ /* 0x000fea0003800000 */
.L_x_148:
        /* <DEDUP_REMOVED lines=12> */
.L_x_151:
[----:B------:R-:W-:Y:S05]  /*57c0*/  BSYNC B1 ;  /* 0x0000000000017941 */ /* 0x000fea0003800000 */
.L_x_150:
        /* <DEDUP_REMOVED lines=13> */
.L_x_153:
[----:B------:R-:W-:Y:S05]  /*58a0*/  BSYNC B1 ;  /* 0x0000000000017941 */ /* 0x000fea0003800000 */
.L_x_152:
        /* <DEDUP_REMOVED lines=13> */
.L_x_155:
[----:B------:R-:W-:Y:S05]  /*5980*/  BSYNC B1 ;  /* 0x0000000000017941 */ /* 0x000fea0003800000 */
.L_x_154:
        /* <DEDUP_REMOVED lines=12> */
.L_x_157:
[----:B------:R-:W-:Y:S05]  /*5a50*/  BSYNC B1 ;  /* 0x0000000000017941 */ /* 0x000fea0003800000 */
.L_x_156:
        /* <DEDUP_REMOVED lines=12> */
.L_x_159:
[----:B------:R-:W-:Y:S05]  /*5b20*/  BSYNC B1 ;  /* 0x0000000000017941 */ /* 0x000fea0003800000 */
.L_x_158:
        /* <DEDUP_REMOVED lines=13> */
.L_x_161:
[----:B------:R-:W-:Y:S05]  /*5c00*/  BSYNC B1 ;  /* 0x0000000000017941 */ /* 0x000fea0003800000 */
.L_x_160:
        /* <DEDUP_REMOVED lines=13> */
.L_x_163:
[----:B------:R-:W-:Y:S05]  /*5ce0*/  BSYNC B1 ;  /* 0x0000000000017941 */ /* 0x000fea0003800000 */
.L_x_162:
        /* <DEDUP_REMOVED lines=12> */
.L_x_165:
[----:B------:R-:W-:Y:S05]  /*5db0*/  BSYNC B1 ;  /* 0x0000000000017941 */ /* 0x000fea0003800000 */
.L_x_164:
        /* <DEDUP_REMOVED lines=12> */
.L_x_167:
[----:B------:R-:W-:Y:S05]  /*5e80*/  BSYNC B1 ;  /* 0x0000000000017941 */ /* 0x000fea0003800000 */
.L_x_166:
        /* <DEDUP_REMOVED lines=13> */
.L_x_169:
[----:B------:R-:W-:Y:S05]  /*5f60*/  BSYNC B1 ;  /* 0x0000000000017941 */ /* 0x000fea0003800000 */
.L_x_168:
        /* <DEDUP_REMOVED lines=13> */
.L_x_171:
[----:B------:R-:W-:Y:S05]  /*6040*/  BSYNC B1 ;  /* 0x0000000000017941 */ /* 0x000fea0003800000 */
.L_x_170:
        /* <DEDUP_REMOVED lines=12> */
.L_x_173:
[----:B------:R-:W-:Y:S05]  /*6110*/  BSYNC B1 ;  /* 0x0000000000017941 */ /* 0x000fea0003800000 */
.L_x_172:
        /* <DEDUP_REMOVED lines=12> */
.L_x_175:
[----:B------:R-:W-:Y:S05]  /*61e0*/  BSYNC B1 ;  /* 0x0000000000017941 */ /* 0x000fea0003800000 */
.L_x_174:
        /* <DEDUP_REMOVED lines=13> */
.L_x_177:
[----:B------:R-:W-:Y:S05]  /*62c0*/  BSYNC B1 ;  /* 0x0000000000017941 */ /* 0x000fea0003800000 */
.L_x_176:
        /* <DEDUP_REMOVED lines=13> */
.L_x_179:
[----:B------:R-:W-:Y:S05]  /*63a0*/  BSYNC B1 ;  /* 0x0000000000017941 */ /* 0x000fea0003800000 */
.L_x_178:
        /* <DEDUP_REMOVED lines=12> */
.L_x_181:
[----:B------:R-:W-:Y:S05]  /*6470*/  BSYNC B1 ;  /* 0x0000000000017941 */ /* 0x000fea0003800000 */
.L_x_180:
        /* <DEDUP_REMOVED lines=12> */
.L_x_183:
[----:B------:R-:W-:Y:S05]  /*6540*/  BSYNC B1 ;  /* 0x0000000000017941 */ /* 0x000fea0003800000 */
.L_x_182:
        /* <DEDUP_REMOVED lines=13> */
.L_x_185:
[----:B------:R-:W-:Y:S05]  /*6620*/  BSYNC B1 ;  /* 0x0000000000017941 */ /* 0x000fea0003800000 */
.L_x_184:
        /* <DEDUP_REMOVED lines=13> */
.L_x_187:
[----:B------:R-:W-:Y:S05]  /*6700*/  BSYNC B1 ;  /* 0x0000000000017941 */ /* 0x000fea0003800000 */
.L_x_186:
        /* <DEDUP_REMOVED lines=12> */
.L_x_189:
[----:B------:R-:W-:Y:S05]  /*67d0*/  BSYNC B1 ;  /* 0x0000000000017941 */ /* 0x000fea0003800000 */
.L_x_188:
        /* <DEDUP_REMOVED lines=12> */
.L_x_191:
[----:B------:R-:W-:Y:S05]  /*68a0*/  BSYNC B1 ;  /* 0x0000000000017941 */ /* 0x000fea0003800000 */
.L_x_190:
        /* <DEDUP_REMOVED lines=13> */
.L_x_193:
[----:B------:R-:W-:Y:S05]  /*6980*/  BSYNC B1 ;  /* 0x0000000000017941 */ /* 0x000fea0003800000 */
.L_x_192:
        /* <DEDUP_REMOVED lines=13> */
.L_x_195:
[----:B------:R-:W-:Y:S05]  /*6a60*/  BSYNC B1 ;  /* 0x0000000000017941 */ /* 0x000fea0003800000 */
.L_x_194:
        /* <DEDUP_REMOVED lines=12> */
.L_x_197:
[----:B------:R-:W-:Y:S05]  /*6b30*/  BSYNC B1 ;  /* 0x0000000000017941 */ /* 0x000fea0003800000 */
.L_x_196:
        /* <DEDUP_REMOVED lines=12> */
.L_x_199:
[----:B------:R-:W-:Y:S05]  /*6c00*/  BSYNC B1 ;  /* 0x0000000000017941 */ /* 0x000fea0003800000 */
.L_x_198:
        /* <DEDUP_REMOVED lines=13> */
.L_x_201:
[----:B------:R-:W-:Y:S05]  /*6ce0*/  BSYNC B1 ;  /* 0x0000000000017941 */ /* 0x000fea0003800000 */
.L_x_200:
        /* <DEDUP_REMOVED lines=13> */
.L_x_203:
[----:B------:R-:W-:Y:S05]  /*6dc0*/  BSYNC B1 ;  /* 0x0000000000017941 */ /* 0x000fea0003800000 */
.L_x_202:
        /* <DEDUP_REMOVED lines=12> */
.L_x_205:
[----:B------:R-:W-:Y:S05]  /*6e90*/  BSYNC B1 ;  /* 0x0000000000017941 */ /* 0x000fea0003800000 */
.L_x_204:
        /* <DEDUP_REMOVED lines=12> */
.L_x_207:
[----:B------:R-:W-:Y:S05]  /*6f60*/  BSYNC B1 ;  /* 0x0000000000017941 */ /* 0x000fea0003800000 */
.L_x_206:
        /* <DEDUP_REMOVED lines=13> */
.L_x_209:
[----:B------:R-:W-:Y:S05]  /*7040*/  BSYNC B1 ;  /* 0x0000000000017941 */ /* 0x000fea0003800000 */
.L_x_208:
        /* <DEDUP_REMOVED lines=13> */
.L_x_211:
[----:B------:R-:W-:Y:S05]  /*7120*/  BSYNC B1 ;  /* 0x0000000000017941 */ /* 0x000fea0003800000 */
.L_x_210:
        /* <DEDUP_REMOVED lines=12> */
.L_x_213:
[----:B------:R-:W-:Y:S05]  /*71f0*/  BSYNC B1 ;  /* 0x0000000000017941 */ /* 0x000fea0003800000 */
.L_x_212:
        /* <DEDUP_REMOVED lines=12> */
.L_x_215:
[----:B------:R-:W-:Y:S05]  /*72c0*/  BSYNC B1 ;  /* 0x0000000000017941 */ /* 0x000fea0003800000 */
.L_x_214:
        /* <DEDUP_REMOVED lines=13> */
.L_x_217:
[----:B------:R-:W-:Y:S05]  /*73a0*/  BSYNC B1 ;  /* 0x0000000000017941 */ /* 0x000fea0003800000 */
.L_x_216:
        /* <DEDUP_REMOVED lines=13> */
.L_x_219:
[----:B------:R-:W-:Y:S05]  /*7480*/  BSYNC B1 ;  /* 0x0000000000017941 */ /* 0x000fea0003800000 */
.L_x_218:
        /* <DEDUP_REMOVED lines=12> */
.L_x_221:
[----:B------:R-:W-:Y:S05]  /*7550*/  BSYNC B1 ;  /* 0x0000000000017941 */ /* 0x000fea0003800000 */
.L_x_220:
        /* <DEDUP_REMOVED lines=12> */
.L_x_223:
[----:B------:R-:W-:Y:S05]  /*7620*/  BSYNC B1 ;  /* 0x0000000000017941 */ /* 0x000fea0003800000 */
.L_x_222:
        /* <DEDUP_REMOVED lines=13> */
.L_x_225:
[----:B------:R-:W-:Y:S05]  /*7700*/  BSYNC B1 ;  /* 0x0000000000017941 */ /* 0x000fea0003800000 */
.L_x_224:
        /* <DEDUP_REMOVED lines=13> */
.L_x_227:
[----:B------:R-:W-:Y:S05]  /*77e0*/  BSYNC B1 ;  /* 0x0000000000017941 */ /* 0x000fea0003800000 */
.L_x_226:
        /* <DEDUP_REMOVED lines=12> */
.L_x_229:
[----:B------:R-:W-:Y:S05]  /*78b0*/  BSYNC B1 ;  /* 0x0000000000017941 */ /* 0x000fea0003800000 */
.L_x_228:
        /* <DEDUP_REMOVED lines=12> */
.L_x_231:
[----:B------:R-:W-:Y:S05]  /*7980*/  BSYNC B1 ;  /* 0x0000000000017941 */ /* 0x000fea0003800000 */
.L_x_230:
        /* <DEDUP_REMOVED lines=13> */
.L_x_233:
[----:B------:R-:W-:Y:S05]  /*7a60*/  BSYNC B1 ;  /* 0x0000000000017941 */ /* 0x000fea0003800000 */
.L_x_232:
        /* <DEDUP_REMOVED lines=13> */
.L_x_235:
[----:B------:R-:W-:Y:S05]  /*7b40*/  BSYNC B1 ;  /* 0x0000000000017941 */ /* 0x000fea0003800000 */
.L_x_234:
        /* <DEDUP_REMOVED lines=12> */
.L_x_237:
[----:B------:R-:W-:Y:S05]  /*7c10*/  BSYNC B1 ;  /* 0x0000000000017941 */ /* 0x000fea0003800000 */
.L_x_236:
        /* <DEDUP_REMOVED lines=12> */
.L_x_239:
[----:B------:R-:W-:Y:S05]  /*7ce0*/  BSYNC B1 ;  /* 0x0000000000017941 */ /* 0x000fea0003800000 */
.L_x_238:
        /* <DEDUP_REMOVED lines=13> */
.L_x_241:
[----:B------:R-:W-:Y:S05]  /*7dc0*/  BSYNC B1 ;  /* 0x0000000000017941 */ /* 0x000fea0003800000 */
.L_x_240:
        /* <DEDUP_REMOVED lines=13> */
.L_x_243:
[----:B------:R-:W-:Y:S05]  /*7ea0*/  BSYNC B1 ;  /* 0x0000000000017941 */ /* 0x000fea0003800000 */
.L_x_242:
        /* <DEDUP_REMOVED lines=12> */
.L_x_245:
[----:B------:R-:W-:Y:S05]  /*7f70*/  BSYNC B1 ;  /* 0x0000000000017941 */ /* 0x000fea0003800000 */
.L_x_244:
        /* <DEDUP_REMOVED lines=12> */
.L_x_247:
[----:B------:R-:W-:Y:S05]  /*8040*/  BSYNC B1 ;  /* 0x0000000000017941 */ /* 0x000fea0003800000 */
.L_x_246:
        /* <DEDUP_REMOVED lines=13> */
.L_x_249:
[----:B------:R-:W-:Y:S05]  /*8120*/  BSYNC B1 ;  /* 0x0000000000017941 */ /* 0x000fea0003800000 */
.L_x_248:
        /* <DEDUP_REMOVED lines=13> */
.L_x_251:
[----:B------:R-:W-:Y:S05]  /*8200*/  BSYNC B1 ;  /* 0x0000000000017941 */ /* 0x000fea0003800000 */
.L_x_250:
        /* <DEDUP_REMOVED lines=12> */
.L_x_253:
[----:B------:R-:W-:Y:S05]  /*82d0*/  BSYNC B1 ;  /* 0x0000000000017941 */ /* 0x000fea0003800000 */
.L_x_252:
        /* <DEDUP_REMOVED lines=12> */
.L_x_255:
[----:B------:R-:W-:Y:S05]  /*83a0*/  BSYNC B1 ;  /* 0x0000000000017941 */ /* 0x000fea0003800000 */
.L_x_254:
        /* <DEDUP_REMOVED lines=13> */
.L_x_257:
[----:B------:R-:W-:Y:S05]  /*8480*/  BSYNC B1 ;  /* 0x0000000000017941 */ /* 0x000fea0003800000 */
.L_x_256:
        /* <DEDUP_REMOVED lines=13> */
.L_x_259:
[----:B------:R-:W-:Y:S05]  /*8560*/  BSYNC B1 ;  /* 0x0000000000017941 */ /* 0x000fea0003800000 */
.L_x_258:
        /* <DEDUP_REMOVED lines=12> */
.L_x_261:
[----:B------:R-:W-:Y:S05]  /*8630*/  BSYNC B1 ;  /* 0x0000000000017941 */ /* 0x000fea0003800000 */
.L_x_260:
        /* <DEDUP_REMOVED lines=12> */
.L_x_263:
[----:B------:R-:W-:Y:S05]  /*8700*/  BSYNC B1 ;  /* 0x0000000000017941 */ /* 0x000fea0003800000 */
.L_x_262:
        /* <DEDUP_REMOVED lines=13> */
.L_x_265:
[----:B------:R-:W-:Y:S05]  /*87e0*/  BSYNC B1 ;  /* 0x0000000000017941 */ /* 0x000fea0003800000 */
.L_x_264:
        /* <DEDUP_REMOVED lines=13> */
.L_x_267:
[----:B------:R-:W-:Y:S05]  /*88c0*/  BSYNC B1 ;  /* 0x0000000000017941 */ /* 0x000fea0003800000 */
.L_x_266:
        /* <DEDUP_REMOVED lines=12> */
.L_x_269:
[----:B------:R-:W-:Y:S05]  /*8990*/  BSYNC B1 ;  /* 0x0000000000017941 */ /* 0x000fea0003800000 */
.L_x_268:
        /* <DEDUP_REMOVED lines=12> */
.L_x_271:
[----:B------:R-:W-:Y:S05]  /*8a60*/  BSYNC B1 ;  /* 0x0000000000017941 */ /* 0x000fea0003800000 */
.L_x_270:
        /* <DEDUP_REMOVED lines=13> */
.L_x_273:
[----:B------:R-:W-:Y:S05]  /*8b40*/  BSYNC B1 ;  /* 0x0000000000017941 */ /* 0x000fea0003800000 */
.L_x_272:
        /* <DEDUP_REMOVED lines=13> */
.L_x_275:
[----:B------:R-:W-:Y:S05]  /*8c20*/  BSYNC B1 ;  /* 0x0000000000017941 */ /* 0x000fea0003800000 */
.L_x_274:
        /* <DEDUP_REMOVED lines=12> */
.L_x_277:
[----:B------:R-:W-:Y:S05]  /*8cf0*/  BSYNC B1 ;  /* 0x0000000000017941 */ /* 0x000fea0003800000 */
.L_x_276:
        /* <DEDUP_REMOVED lines=12> */
.L_x_279:
[----:B------:R-:W-:Y:S05]  /*8dc0*/  BSYNC B1 ;  /* 0x0000000000017941 */ /* 0x000fea0003800000 */
.L_x_278:
        /* <DEDUP_REMOVED lines=13> */
.L_x_281:
[----:B------:R-:W-:Y:S05]  /*8ea0*/  BSYNC B1 ;  /* 0x0000000000017941 */ /* 0x000fea0003800000 */
.L_x_280:
        /* <DEDUP_REMOVED lines=13> */
.L_x_283:
[----:B------:R-:W-:Y:S05]  /*8f80*/  BSYNC B1 ;  /* 0x0000000000017941 */ /* 0x000fea0003800000 */
.L_x_282:
        /* <DEDUP_REMOVED lines=12> */
.L_x_285:
[----:B------:R-:W-:Y:S05]  /*9050*/  BSYNC B1 ;  /* 0x0000000000017941 */ /* 0x000fea0003800000 */
.L_x_284:
        /* <DEDUP_REMOVED lines=12> */
.L_x_287:
[----:B------:R-:W-:Y:S05]  /*9120*/  BSYNC B1 ;  /* 0x0000000000017941 */ /* 0x000fea0003800000 */
.L_x_286:
        /* <DEDUP_REMOVED lines=13> */
.L_x_289:
[----:B------:R-:W-:Y:S05]  /*9200*/  BSYNC B1 ;  /* 0x0000000000017941 */ /* 0x000fea0003800000 */
.L_x_288:
        /* <DEDUP_REMOVED lines=13> */
.L_x_291:
[----:B------:R-:W-:Y:S05]  /*92e0*/  BSYNC B1 ;  /* 0x0000000000017941 */ /* 0x000fea0003800000 */
.L_x_290:
        /* <DEDUP_REMOVED lines=12> */
.L_x_293:
[----:B------:R-:W-:Y:S05]  /*93b0*/  BSYNC B1 ;  /* 0x0000000000017941 */ /* 0x000fea0003800000 */
.L_x_292:
        /* <DEDUP_REMOVED lines=12> */
.L_x_295:
[----:B------:R-:W-:Y:S05]  /*9480*/  BSYNC B1 ;  /* 0x0000000000017941 */ /* 0x000fea0003800000 */
.L_x_294:
        /* <DEDUP_REMOVED lines=13> */
.L_x_297:
[----:B------:R-:W-:Y:S05]  /*9560*/  BSYNC B1 ;  /* 0x0000000000017941 */ /* 0x000fea0003800000 */
.L_x_296:
        /* <DEDUP_REMOVED lines=13> */
.L_x_299:
[----:B------:R-:W-:Y:S05]  /*9640*/  BSYNC B1 ;  /* 0x0000000000017941 */ /* 0x000fea0003800000 */
.L_x_298:
        /* <DEDUP_REMOVED lines=12> */
.L_x_301:
[----:B------:R-:W-:Y:S05]  /*9710*/  BSYNC B1 ;  /* 0x0000000000017941 */ /* 0x000fea0003800000 */
.L_x_300:
        /* <DEDUP_REMOVED lines=12> */
.L_x_303:
[----:B------:R-:W-:Y:S05]  /*97e0*/  BSYNC B1 ;  /* 0x0000000000017941 */ /* 0x000fea0003800000 */
.L_x_302:
        /* <DEDUP_REMOVED lines=13> */
.L_x_305:
[----:B------:R-:W-:Y:S05]  /*98c0*/  BSYNC B1 ;  /* 0x0000000000017941 */ /* 0x000fea0003800000 */
.L_x_304:
        /* <DEDUP_REMOVED lines=13> */
.L_x_307:
[----:B------:R-:W-:Y:S05]  /*99a0*/  BSYNC B1 ;  /* 0x0000000000017941 */ /* 0x000fea0003800000 */
.L_x_306:
        /* <DEDUP_REMOVED lines=12> */
.L_x_309:
[----:B------:R-:W-:Y:S05]  /*9a70*/  BSYNC B1 ;  /* 0x0000000000017941 */ /* 0x000fea0003800000 */
.L_x_308:
        /* <DEDUP_REMOVED lines=12> */
.L_x_311:
[----:B------:R-:W-:Y:S05]  /*9b40*/  BSYNC B1 ;  /* 0x0000000000017941 */ /* 0x000fea0003800000 */
.L_x_310:
        /* <DEDUP_REMOVED lines=13> */
.L_x_313:
[----:B------:R-:W-:Y:S05]  /*9c20*/  BSYNC B1 ;  /* 0x0000000000017941 */ /* 0x000fea0003800000 */
.L_x_312:
        /* <DEDUP_REMOVED lines=13> */
.L_x_315:
[----:B------:R-:W-:Y:S05]  /*9d00*/  BSYNC B1 ;  /* 0x0000000000017941 */ /* 0x000fea0003800000 */
.L_x_314:
        /* <DEDUP_REMOVED lines=12> */
.L_x_317:
[----:B------:R-:W-:Y:S05]  /*9dd0*/  BSYNC B1 ;  /* 0x0000000000017941 */ /* 0x000fea0003800000 */
.L_x_316:
        /* <DEDUP_REMOVED lines=12> */
.L_x_319:
[----:B------:R-:W-:Y:S05]  /*9ea0*/  BSYNC B1 ;  /* 0x0000000000017941 */ /* 0x000fea0003800000 */
.L_x_318:
        /* <DEDUP_REMOVED lines=13> */
.L_x_321:
[----:B------:R-:W-:Y:S05]  /*9f80*/  BSYNC B1 ;  /* 0x0000000000017941 */ /* 0x000fea0003800000 */
.L_x_320:
        /* <DEDUP_REMOVED lines=13> */
.L_x_323:
[----:B------:R-:W-:Y:S05]  /*a060*/  BSYNC B1 ;  /* 0x0000000000017941 */ /* 0x000fea0003800000 */
.L_x_322:
        /* <DEDUP_REMOVED lines=12> */
.L_x_325:
[----:B------:R-:W-:Y:S05]  /*a130*/  BSYNC B1 ;  /* 0x0000000000017941 */ /* 0x000fea0003800000 */
.L_x_324:
        /* <DEDUP_REMOVED lines=12> */
.L_x_327:
[----:B------:R-:W-:Y:S05]  /*a200*/  BSYNC B1 ;  /* 0x0000000000017941 */ /* 0x000fea0003800000 */
.L_x_326:
        /* <DEDUP_REMOVED lines=13> */
.L_x_329:
[----:B------:R-:W-:Y:S05]  /*a2e0*/  BSYNC B1 ;  /* 0x0000000000017941 */ /* 0x000fea0003800000 */
.L_x_328:
        /* <DEDUP_REMOVED lines=13> */
.L_x_331:
[----:B------:R-:W-:Y:S05]  /*a3c0*/  BSYNC B1 ;  /* 0x0000000000017941 */ /* 0x000fea0003800000 */
.L_x_330:
        /* <DEDUP_REMOVED lines=12> */
.L_x_333:
[----:B------:R-:W-:Y:S05]  /*a490*/  BSYNC B1 ;  /* 0x0000000000017941 */ /* 0x000fea0003800000 */
.L_x_332:
        /* <DEDUP_REMOVED lines=12> */
.L_x_335:
[----:B------:R-:W-:Y:S05]  /*a560*/  BSYNC B1 ;  /* 0x0000000000017941 */ /* 0x000fea0003800000 */
.L_x_334:
        /* <DEDUP_REMOVED lines=13> */
.L_x_337:
[----:B------:R-:W-:Y:S05]  /*a640*/  BSYNC B1 ;  /* 0x0000000000017941 */ /* 0x000fea0003800000 */
.L_x_336:
        /* <DEDUP_REMOVED lines=13> */
.L_x_339:
[----:B------:R-:W-:Y:S05]  /*a720*/  BSYNC B1 ;  /* 0x0000000000017941 */ /* 0x000fea0003800000 */
.L_x_338:
        /* <DEDUP_REMOVED lines=12> */
.L_x_341:
[----:B------:R-:W-:Y:S05]  /*a7f0*/  BSYNC B1 ;  /* 0x0000000000017941 */ /* 0x000fea0003800000 */
.L_x_340:
        /* <DEDUP_REMOVED lines=12> */
.L_x_343:
[----:B------:R-:W-:Y:S05]  /*a8c0*/  BSYNC B1 ;  /* 0x0000000000017941 */ /* 0x000fea0003800000 */
.L_x_342:
        /* <DEDUP_REMOVED lines=13> */
.L_x_345:
[----:B------:R-:W-:Y:S05]  /*a9a0*/  BSYNC B1 ;  /* 0x0000000000017941 */ /* 0x000fea0003800000 */
.L_x_344:
        /* <DEDUP_REMOVED lines=13> */
.L_x_347:
[----:B------:R-:W-:Y:S05]  /*aa80*/  BSYNC B1 ;  /* 0x0000000000017941 */ /* 0x000fea0003800000 */
.L_x_346:
        /* <DEDUP_REMOVED lines=12> */
.L_x_349:
[----:B------:R-:W-:Y:S05]  /*ab50*/  BSYNC B1 ;  /* 0x0000000000017941 */ /* 0x000fea0003800000 */
.L_x_348:
        /* <DEDUP_REMOVED lines=12> */
.L_x_351:
[----:B------:R-:W-:Y:S05]  /*ac20*/  BSYNC B1 ;  /* 0x0000000000017941 */ /* 0x000fea0003800000 */
.L_x_350:
        /* <DEDUP_REMOVED lines=13> */
.L_x_353:
[----:B------:R-:W-:Y:S05]  /*ad00*/  BSYNC B1 ;  /* 0x0000000000017941 */ /* 0x000fea0003800000 */
.L_x_352:
        /* <DEDUP_REMOVED lines=13> */
.L_x_355:
[----:B------:R-:W-:Y:S05]  /*ade0*/  BSYNC B1 ;  /* 0x0000000000017941 */ /* 0x000fea0003800000 */
.L_x_354:
        /* <DEDUP_REMOVED lines=12> */
.L_x_357:
[----:B------:R-:W-:Y:S05]  /*aeb0*/  BSYNC B1 ;  /* 0x0000000000017941 */ /* 0x000fea0003800000 */
.L_x_356:
        /* <DEDUP_REMOVED lines=12> */
.L_x_359:
[----:B------:R-:W-:Y:S05]  /*af80*/  BSYNC B1 ;  /* 0x0000000000017941 */ /* 0x000fea0003800000 */
.L_x_358:
        /* <DEDUP_REMOVED lines=13> */
.L_x_361:
[----:B------:R-:W-:Y:S05]  /*b060*/  BSYNC B1 ;  /* 0x0000000000017941 */ /* 0x000fea0003800000 */
.L_x_360:
        /* <DEDUP_REMOVED lines=13> */
.L_x_363:
[----:B------:R-:W-:Y:S05]  /*b140*/  BSYNC B1 ;  /* 0x0000000000017941 */ /* 0x000fea0003800000 */
.L_x_362:
        /* <DEDUP_REMOVED lines=12> */
.L_x_365:
[----:B------:R-:W-:Y:S05]  /*b210*/  BSYNC B1 ;  /* 0x0000000000017941 */ /* 0x000fea0003800000 */
.L_x_364:
        /* <DEDUP_REMOVED lines=12> */
.L_x_367:
[----:B------:R-:W-:Y:S05]  /*b2e0*/  BSYNC B1 ;  /* 0x0000000000017941 */ /* 0x000fea0003800000 */
.L_x_366:
        /* <DEDUP_REMOVED lines=13> */
.L_x_369:
[----:B------:R-:W-:Y:S05]  /*b3c0*/  BSYNC B1 ;  /* 0x0000000000017941 */ /* 0x000fea0003800000 */
.L_x_368:
        /* <DEDUP_REMOVED lines=13> */
.L_x_371:
[----:B------:R-:W-:Y:S05]  /*b4a0*/  BSYNC B1 ;  /* 0x0000000000017941 */ /* 0x000fea0003800000 */
.L_x_370:
        /* <DEDUP_REMOVED lines=12> */
.L_x_373:
[----:B------:R-:W-:Y:S05]  /*b570*/  BSYNC B1 ;  /* 0x0000000000017941 */ /* 0x000fea0003800000 */
.L_x_372:
        /* <DEDUP_REMOVED lines=12> */
.L_x_375:
[----:B------:R-:W-:Y:S05]  /*b640*/  BSYNC B1 ;  /* 0x0000000000017941 */ /* 0x000fea0003800000 */
.L_x_374:
        /* <DEDUP_REMOVED lines=13> */
.L_x_377:
[----:B------:R-:W-:Y:S05]  /*b720*/  BSYNC B1 ;  /* 0x0000000000017941 */ /* 0x000fea0003800000 */
.L_x_376:
        /* <DEDUP_REMOVED lines=13> */
.L_x_379:
[----:B------:R-:W-:Y:S05]  /*b800*/  BSYNC B1 ;  /* 0x0000000000017941 */ /* 0x000fea0003800000 */
.L_x_378:
        /* <DEDUP_REMOVED lines=12> */
.L_x_381:
[----:B------:R-:W-:Y:S05]  /*b8d0*/  BSYNC B1 ;  /* 0x0000000000017941 */ /* 0x000fea0003800000 */
.L_x_380:
        /* <DEDUP_REMOVED lines=12> */
.L_x_383:
[----:B------:R-:W-:Y:S05]  /*b9a0*/  BSYNC B1 ;  /* 0x0000000000017941 */ /* 0x000fea0003800000 */
.L_x_382:
        /* <DEDUP_REMOVED lines=13> */
.L_x_385:
[----:B------:R-:W-:Y:S05]  /*ba80*/  BSYNC B1 ;  /* 0x0000000000017941 */ /* 0x000fea0003800000 */
.L_x_384:
        /* <DEDUP_REMOVED lines=13> */
.L_x_387:
[----:B------:R-:W-:Y:S05]  /*bb60*/  BSYNC B1 ;  /* 0x0000000000017941 */ /* 0x000fea0003800000 */
.L_x_386:
        /* <DEDUP_REMOVED lines=12> */
.L_x_389:
[----:B------:R-:W-:Y:S05]  /*bc30*/  BSYNC B1 ;  /* 0x0000000000017941 */ /* 0x000fea0003800000 */
.L_x_388:
        /* <DEDUP_REMOVED lines=12> */
.L_x_391:
[----:B------:R-:W-:Y:S05]  /*bd00*/  BSYNC B1 ;  /* 0x0000000000017941 */ /* 0x000fea0003800000 */
.L_x_390:
        /* <DEDUP_REMOVED lines=13> */
.L_x_393:
[----:B------:R-:W-:Y:S05]  /*bde0*/  BSYNC B1 ;  /* 0x0000000000017941 */ /* 0x000fea0003800000 */
.L_x_392:
        /* <DEDUP_REMOVED lines=13> */
.L_x_395:
[----:B------:R-:W-:Y:S05]  /*bec0*/  BSYNC B1 ;  /* 0x0000000000017941 */ /* 0x000fea0003800000 */
.L_x_394:
        /* <DEDUP_REMOVED lines=12> */
.L_x_397:
[----:B------:R-:W-:Y:S05]  /*bf90*/  BSYNC B1 ;  /* 0x0000000000017941 */ /* 0x000fea0003800000 */
.L_x_396:
        /* <DEDUP_REMOVED lines=12> */
.L_x_399:
[----:B------:R-:W-:Y:S05]  /*c060*/  BSYNC B1 ;  /* 0x0000000000017941 */ /* 0x000fea0003800000 */
.L_x_398:
        /* <DEDUP_REMOVED lines=13> */
.L_x_401:
[----:B------:R-:W-:Y:S05]  /*c140*/  BSYNC B1 ;  /* 0x0000000000017941 */ /* 0x000fea0003800000 */
.L_x_400:
        /* <DEDUP_REMOVED lines=13> */
.L_x_403:
[----:B------:R-:W-:Y:S05]  /*c220*/  BSYNC B1 ;  /* 0x0000000000017941 */ /* 0x000fea0003800000 */
.L_x_402:
        /* <DEDUP_REMOVED lines=12> */
.L_x_405:
[----:B------:R-:W-:Y:S05]  /*c2f0*/  BSYNC B1 ;  /* 0x0000000000017941 */ /* 0x000fea0003800000 */
.L_x_404:
        /* <DEDUP_REMOVED lines=12> */
.L_x_407:
[----:B------:R-:W-:Y:S05]  /*c3c0*/  BSYNC B1 ;  /* 0x0000000000017941 */ /* 0x000fea0003800000 */
.L_x_406:
        /* <DEDUP_REMOVED lines=13> */
.L_x_409:
[----:B------:R-:W-:Y:S05]  /*c4a0*/  BSYNC B1 ;  /* 0x0000000000017941 */ /* 0x000fea0003800000 */
.L_x_408:
        /* <DEDUP_REMOVED lines=13> */
.L_x_411:
[----:B------:R-:W-:Y:S05]  /*c580*/  BSYNC B1 ;  /* 0x0000000000017941 */ /* 0x000fea0003800000 */
.L_x_410:
[----:B-1---5:R-:W-:Y:S01]  /*c590*/  IMAD.U32 R0, R221, 0x10000, RZ ;  /* 0x00010000dd007824 */ /* 0x022fe200078e00ff */
[----:B------:R-:W-:Y:S01]  /*c5a0*/  ISETP.GT.AND P1, PT, R3, 0x8, P1 ;  /* 0x000000080300780c */ /* 0x000fe20000f24270 */
[----:B------:R-:W-:Y:S02]  /*c5b0*/  BSSY B1, `(.L_x_412) ;  /* 0x0000007000017945 */ /* 0x000fe40003800000 */
[----:B------:R-:W-:-:S04]  /*c5c0*/  FMUL R0, R0, R23 ;  /* 0x0000001700007220 */ /* 0x000fc80000400000 */
[----:B------:R-:W-:-:S05]  /*c5d0*/  FFMA R0, R117, R216, R0 ;  /* 0x000000d875007223 */ /* 0x000fca0000000000 */
[----:B------:R-:W-:-:S05]  /*c5e0*/  F2FP.BF16.F32.PACK_AB R0, RZ, R0 ;  /* 0x00000000ff00723e */ /* 0x000fca00000010ff */
[----:B------:R1:W-:Y:S01]  /*c5f0*/  @P3 STG.E.U16 desc[UR36][R10.64+0x2f2], R0 ;  /* 0x0002f2000a003986 */ /* 0x0003e2000c101524 */
[----:B------:R-:W-:Y:S05]  /*c600*/  @!P1 BRA `(.L_x_413) ;  /* 0x0000000000049947 */ /* 0x000fea0003800000 */
[----:B------:R0:W5:Y:S02]  /*c610*/  LDG.E.LTC128B.U16 R221, desc[UR36][R12.64+0x2f0] ;  /* 0x0002f0240cdd7981 */ /* 0x000164000c1e1520 */
.L_x_413:
[----:B------:R-:W-:Y:S05]  /*c620*/  BSYNC B1 ;  /* 0x0000000000017941 */ /* 0x000fea0003800000 */
.L_x_412:
        /* <DEDUP_REMOVED lines=12> */
.L_x_415:
[----:B------:R-:W-:Y:S05]  /*c6f0*/  BSYNC B1 ;  /* 0x0000000000017941 */ /* 0x000fea0003800000 */
.L_x_414:
[----:B------:R-:W-:Y:S05]  /*c700*/  @!P0 BRA `(.L_x_416) ;  /* 0x0000004c008c8947 */ /* 0x000fea0003800000 */
[----:B-1---5:R-:W-:-:S04]  /*c710*/  IMAD.U32 R0, R221, 0x10000, RZ ;  /* 0x00010000dd007824 */ /* 0x022fc800078e00ff */
[----:B------:R-:W-:-:S04]  /*c720*/  FMUL R0, R0, R23 ;  /* 0x0000001700007220 */ /* 0x000fc80000400000 */
[----:B------:R-:W-:-:S05]  /*c730*/  FFMA R0, R119, R216, R0 ;  /* 0x000000d877007223 */ /* 0x000fca0000000000 */
[----:B------:R-:W-:-:S05]  /*c740*/  F2FP.BF16.F32.PACK_AB R0, RZ, R0 ;  /* 0x00000000ff00723e */ /* 0x000fca00000010ff */
[----:B------:R1:W-:Y:S01]  /*c750*/  STG.E.U16 desc[UR36][R6.64+0x2f2], R0 ;  /* 0x0002f20006007986 */ /* 0x0003e2000c101524 */
[----:B------:R-:W-:Y:S05]  /*c760*/  BRA `(.L_x_416) ;  /* 0x0000004c00747947 */ /* 0x000fea0003800000 */
.L_x_35:
[----:B------:R-:W-:Y:S01]  /*c770*/  ULDC.64 UR4, c[0x0][0x5c0] ;  /* 0x0001700000047ab9 */ /* 0x000fe20000000a00 */
[----:B------:R-:W-:Y:S01]  /*c780*/  ISETP.GT.AND P3, PT, R0, 0x1, PT ;  /* 0x000000010000780c */ /* 0x000fe20003f64270 */
[-C--:B------:R-:W-:Y:S01]  /*c790*/  FMUL R5, R120, R216.reuse ;  /* 0x000000d878057220 */ /* 0x080fe20000400000 */
[----:B------:R-:W-:Y:S01]  /*c7a0*/  LEA R8, P2, R12, UR4, 0x1 ;  /* 0x000000040c087c11 */ /* 0x000fe2000f8408ff */
[-C--:B------:R-:W-:Y:S01]  /*c7b0*/  FMUL R4, R121, R216.reuse ;  /* 0x000000d879047220 */ /* 0x080fe20000400000 */
[----:B------:R-:W-:Y:S01]  /*c7c0*/  SHF.L.U64.HI R7, R6, 0x4, R7 ;  /* 0x0000000406077819 */ /* 0x000fe20000010207 */
[-C--:B------:R-:W-:Y:S01]  /*c7d0*/  FMUL R122, R122, R216.reuse ;  /* 0x000000d87a7a7220 */ /* 0x080fe20000400000 */
[----:B------:R-:W-:Y:S01]  /*c7e0*/  LEA.HI.X R9, R12, UR5, R11, 0x1, P2 ;  /* 0x000000050c097c11 */ /* 0x000fe200090f0c0b */
[-C--:B------:R-:W-:Y:S01]  /*c7f0*/  FMUL R123, R123, R216.reuse ;  /* 0x000000d87b7b7220 */ /* 0x080fe20000400000 */
[----:B------:R-:W-:Y:S01]  /*c800*/  ISETP.GT.AND P2, PT, R3, RZ, P3 ;  /* 0x000000ff0300720c */ /* 0x000fe20001f44270 */
[-C--:B------:R-:W-:Y:S01]  /*c810*/  FMUL R124, R124, R216.reuse ;  /* 0x000000d87c7c7220 */ /* 0x080fe20000400000 */
[----:B------:R-:W-:Y:S01]  /*c820*/  F2FP.BF16.F32.PACK_AB R5, RZ, R5 ;  /* 0x00000005ff05723e */ /* 0x000fe200000010ff */
[----:B------:R-:W-:Y:S01]  /*c830*/  FMUL R125, R125, R216 ;  /* 0x000000d87d7d7220 */ /* 0x000fe20000400000 */
[----:B------:R-:W-:Y:S01]  /*c840*/  F2FP.BF16.F32.PACK_AB R4, RZ, R4 ;  /* 0x00000004ff04723e */ /* 0x000fe200000010ff */
[-C--:B------:R-:W-:Y:S01]  /*c850*/  FMUL R126, R126, R216.reuse ;  /* 0x000000d87e7e7220 */ /* 0x080fe20000400000 */
[----:B------:R-:W-:Y:S01]  /*c860*/  ISETP.GT.AND P3, PT, R3, 0x8, P3 ;  /* 0x000000080300780c */ /* 0x000fe20001f64270 */
[----:B------:R0:W-:Y:S01]  /*c870*/  @P0 STG.E.U16 desc[UR36][R8.64], R5 ;  /* 0x0000000508000986 */ /* 0x0001e2000c101524 */
[----:B------:R-:W-:Y:S01]  /*c880*/  PRMT R10, R4, 0x7610, R10 ;  /* 0x00007610040a7816 */ /* 0x000fe2000000000a */
[-C--:B------:R-:W-:Y:S01]  /*c890*/  FMUL R127, R127, R216.reuse ;  /* 0x000000d87f7f7220 */ /* 0x080fe20000400000 */
[----:B------:R-:W-:Y:S01]  /*c8a0*/  ISETP.GT.AND P1, PT, R3, 0x8, P1 ;  /* 0x000000080300780c */ /* 0x000fe20000f24270 */
[----:B------:R-:W-:Y:S01]  /*c8b0*/  FMUL R128, R128, R216 ;  /* 0x000000d880807220 */ /* 0x000fe20000400000 */
[----:B------:R-:W-:Y:S01]  /*c8c0*/  LEA R6, P4, R6, R8, 0x4 ;  /* 0x0000000806067211 */ /* 0x000fe200078820ff */
[----:B------:R-:W-:Y:S01]  /*c8d0*/  FMUL R129, R129, R216 ;  /* 0x000000d881817220 */ /* 0x000fe20000400000 */
[----:B------:R-:W-:Y:S01]  /*c8e0*/  @P2 MOV R4, R8 ;  /* 0x0000000800042202 */ /* 0x000fe20000000f00 */
[----:B------:R-:W-:Y:S01]  /*c8f0*/  FMUL R130, R130, R216 ;  /* 0x000000d882827220 */ /* 0x000fe20000400000 */
[----:B------:R-:W-:Y:S01]  /*c900*/  ISETP.GT.AND P0, PT, R0, 0x9, PT ;  /* 0x000000090000780c */ /* 0x000fe20003f04270 */
[--C-:B------:R-:W-:Y:S01]  /*c910*/  IMAD.X R7, R7, 0x1, R9.reuse, P4 ;  /* 0x0000000107077824 */ /* 0x100fe200020e0609 */
[----:B------:R-:W-:Y:S01]  /*c920*/  F2FP.BF16.F32.PACK_AB R122, RZ, R122 ;  /* 0x0000007aff7a723e */ /* 0x000fe200000010ff */
[----:B0-----:R-:W-:Y:S01]  /*c930*/  @P2 IMAD.MOV.U32 R5, RZ, RZ, R9 ;  /* 0x000000ffff052224 */ /* 0x001fe200078e0009 */
[----:B------:R-:W-:Y:S01]  /*c940*/  ISETP.GT.AND P4, PT, R3, RZ, P0 ;  /* 0x000000ff0300720c */ /* 0x000fe20000784270 */
[-C--:B------:R-:W-:Y:S01]  /*c950*/  FMUL R131, R131, R216.reuse ;  /* 0x000000d883837220 */ /* 0x080fe20000400000 */
[----:B------:R-:W-:Y:S01]  /*c960*/  F2FP.BF16.F32.PACK_AB R123, RZ, R123 ;  /* 0x0000007bff7b723e */ /* 0x000fe200000010ff */
[-C--:B------:R-:W-:Y:S01]  /*c970*/  FMUL R132, R132, R216.reuse ;  /* 0x000000d884847220 */ /* 0x080fe20000400000 */
[----:B------:R0:W-:Y:S01]  /*c980*/  @P2 STG.E.U16 desc[UR36][R4.64+0x2], R10 ;  /* 0x0000020a04002986 */ /* 0x0001e2000c101524 */
[----:B------:R-:W-:Y:S01]  /*c990*/  ISETP.GT.AND P2, PT, R0, 0x8, PT ;  /* 0x000000080000780c */ /* 0x000fe20003f44270 */
[----:B------:R-:W-:Y:S01]  /*c9a0*/  FMUL R133, R133, R216 ;  /* 0x000000d885857220 */ /* 0x000fe20000400000 */
[----:B------:R-:W-:Y:S01]  /*c9b0*/  F2FP.BF16.F32.PACK_AB R124, RZ, R124 ;  /* 0x0000007cff7c723e */ /* 0x000fe200000010ff */
[----:B------:R-:W-:Y:S01]  /*c9c0*/  @P1 STG.E.U16 desc[UR36][R6.64], R122 ;  /* 0x0000007a06001986 */ /* 0x000fe2000c101524 */
[C---:B------:R-:W-:Y:S01]  /*c9d0*/  ISETP.GT.AND P5, PT, R3.reuse, RZ, P2 ;  /* 0x000000ff0300720c */ /* 0x040fe200017a4270 */
[-C--:B------:R-:W-:Y:S01]  /*c9e0*/  FMUL R134, R134, R216.reuse ;  /* 0x000000d886867220 */ /* 0x080fe20000400000 */
[----:B------:R-:W-:Y:S01]  /*c9f0*/  ISETP.GT.AND P2, PT, R3, 0x8, P2 ;  /* 0x000000080300780c */ /* 0x000fe20001744270 */
[-C--:B------:R-:W-:Y:S01]  /*ca00*/  FMUL R135, R135, R216.reuse ;  /* 0x000000d887877220 */ /* 0x080fe20000400000 */
[----:B------:R-:W-:Y:S01]  /*ca10*/  F2FP.BF16.F32.PACK_AB R125, RZ, R125 ;  /* 0x0000007dff7d723e */ /* 0x000fe200000010ff */
[----:B------:R-:W-:Y:S01]  /*ca20*/  FMUL R136, R136, R216 ;  /* 0x000000d888887220 */ /* 0x000fe20000400000 */
[----:B------:R-:W-:Y:S01]  /*ca30*/  ISETP.GT.AND P1, PT, R0, 0x10, PT ;  /* 0x000000100000780c */ /* 0x000fe20003f24270 */
[----:B0-----:R-:W-:Y:S01]  /*ca40*/  @P3 IMAD.MOV.U32 R4, RZ, RZ, R6 ;  /* 0x000000ffff043224 */ /* 0x001fe200078e0006 */
[----:B------:R-:W-:Y:S01]  /*ca50*/  F2FP.BF16.F32.PACK_AB R126, RZ, R126 ;  /* 0x0000007eff7e723e */ /* 0x000fe200000010ff */
[----:B------:R-:W-:Y:S01]  /*ca60*/  @P3 IMAD.MOV.U32 R5, RZ, RZ, R7 ;  /* 0x000000ffff053224 */ /* 0x000fe200078e0007 */
[----:B------:R-:W-:Y:S01]  /*ca70*/  F2FP.BF16.F32.PACK_AB R127, RZ, R127 ;  /* 0x0000007fff7f723e */ /* 0x000fe200000010ff */
[----:B------:R-:W-:Y:S01]  /*ca80*/  FMUL R137, R137, R216 ;  /* 0x000000d889897220 */ /* 0x000fe20000400000 */
[----:B------:R-:W-:Y:S01]  /*ca90*/  F2FP.BF16.F32.PACK_AB R128, RZ, R128 ;  /* 0x00000080ff80723e */ /* 0x000fe200000010ff */
[-C--:B------:R-:W-:Y:S01]  /*caa0*/  FMUL R138, R138, R216.reuse ;  /* 0x000000d88a8a7220 */ /* 0x080fe20000400000 */
[----:B------:R0:W-:Y:S01]  /*cab0*/  @P3 STG.E.U16 desc[UR36][R4.64+0x2], R123 ;  /* 0x0000027b04003986 */ /* 0x0001e2000c101524 */
[----:B------:R-:W-:Y:S01]  /*cac0*/  ISETP.GT.AND P3, PT, R3, 0x8, P0 ;  /* 0x000000080300780c */ /* 0x000fe20000764270 */
[-C--:B------:R-:W-:Y:S01]  /*cad0*/  FMUL R139, R139, R216.reuse ;  /* 0x000000d88b8b7220 */ /* 0x080fe20000400000 */
[----:B------:R-:W-:Y:S01]  /*cae0*/  ISETP.GT.AND P0, PT, R0, 0x11, PT ;  /* 0x000000110000780c */ /* 0x000fe20003f04270 */
[-C--:B------:R-:W-:Y:S01]  /*caf0*/  FMUL R140, R140, R216.reuse ;  /* 0x000000d88c8c7220 */ /* 0x080fe20000400000 */
[----:B------:R-:W-:Y:S01]  /*cb00*/  F2FP.BF16.F32.PACK_AB R129, RZ, R129 ;  /* 0x00000081ff81723e */ /* 0x000fe200000010ff */
[----:B------:R-:W-:Y:S01]  /*cb10*/  FMUL R141, R141, R216 ;  /* 0x000000d88d8d7220 */ /* 0x000fe20000400000 */
[----:B------:R-:W-:Y:S01]  /*cb20*/  F2FP.BF16.F32.PACK_AB R130, RZ, R130 ;  /* 0x00000082ff82723e */ /* 0x000fe200000010ff */
[-C--:B------:R-:W-:Y:S01]  /*cb30*/  FMUL R142, R142, R216.reuse ;  /* 0x000000d88e8e7220 */ /* 0x080fe20000400000 */
[----:B------:R-:W-:Y:S01]  /*cb40*/  F2FP.BF16.F32.PACK_AB R131, RZ, R131 ;  /* 0x00000083ff83723e */ /* 0x000fe200000010ff */
[----:B------:R-:W-:Y:S01]  /*cb50*/  FMUL R143, R143, R216 ;  /* 0x000000d88f8f7220 */ /* 0x000fe20000400000 */
[----:B------:R-:W-:Y:S01]  /*cb60*/  F2FP.BF16.F32.PACK_AB R132, RZ, R132 ;  /* 0x00000084ff84723e */ /* 0x000fe200000010ff */
[--C-:B0-----:R-:W-:Y:S01]  /*cb70*/  @P5 IMAD.MOV.U32 R4, RZ, RZ, R8.reuse ;  /* 0x000000ffff045224 */ /* 0x101fe200078e0008 */
[----:B------:R-:W-:Y:S01]  /*cb80*/  @P5 MOV R5, R9 ;  /* 0x0000000900055202 */ /* 0x000fe20000000f00 */
[-C--:B------:R-:W-:Y:S01]  /*cb90*/  FMUL R144, R144, R216.reuse ;  /* 0x000000d890907220 */ /* 0x080fe20000400000 */
[----:B------:R-:W-:Y:S01]  /*cba0*/  F2FP.BF16.F32.PACK_AB R133, RZ, R133 ;  /* 0x00000085ff85723e */ /* 0x000fe200000010ff */
[----:B------:R-:W-:Y:S01]  /*cbb0*/  FMUL R145, R145, R216 ;  /* 0x000000d891917220 */ /* 0x000fe20000400000 */
[----:B------:R-:W-:Y:S01]  /*cbc0*/  F2FP.BF16.F32.PACK_AB R134, RZ, R134 ;  /* 0x00000086ff86723e */ /* 0x000fe200000010ff */
[----:B------:R0:W-:Y:S01]  /*cbd0*/  @P5 STG.E.U16 desc[UR36][R4.64+0x10], R124 ;  /* 0x0000107c04005986 */ /* 0x0001e2000c101524 */
[C---:B------:R-:W-:Y:S01]  /*cbe0*/  ISETP.GT.AND P5, PT, R3.reuse, RZ, P1 ;  /* 0x000000ff0300720c */ /* 0x040fe20000fa4270 */
[-C--:B------:R-:W-:Y:S01]  /*cbf0*/  FMUL R146, R146, R216.reuse ;  /* 0x000000d892927220 */ /* 0x080fe20000400000 */
[----:B------:R-:W-:Y:S01]  /*cc00*/  ISETP.GT.AND P1, PT, R3, 0x8, P1 ;  /* 0x000000080300780c */ /* 0x000fe20000f24270 */
        /* <DEDUP_REMOVED lines=8> */
[----:B0-----:R-:W-:Y:S01]  /*cc90*/  @P4 IMAD.MOV.U32 R4, RZ, RZ, R8 ;  /* 0x000000ffff044224 */ /* 0x001fe200078e0008 */
[----:B------:R-:W-:Y:S01]  /*cca0*/  F2FP.BF16.F32.PACK_AB R139, RZ, R139 ;  /* 0x0000008bff8b723e */ /* 0x000fe200000010ff */
[----:B------:R-:W-:Y:S01]  /*ccb0*/  @P4 IMAD.MOV.U32 R5, RZ, RZ, R9 ;  /* 0x000000ffff054224 */ /* 0x000fe200078e0009 */
[----:B------:R-:W-:Y:S01]  /*ccc0*/  F2FP.BF16.F32.PACK_AB R140, RZ, R140 ;  /* 0x0000008cff8c723e */ /* 0x000fe200000010ff */
[-C--:B------:R-:W-:Y:S01]  /*ccd0*/  FMUL R151, R151, R216.reuse ;  /* 0x000000d897977220 */ /* 0x080fe20000400000 */
[----:B------:R-:W-:Y:S01]  /*cce0*/  F2FP.BF16.F32.PACK_AB R141, RZ, R141 ;  /* 0x0000008dff8d723e */ /* 0x000fe200000010ff */
[-C--:B------:R-:W-:Y:S01]  /*ccf0*/  FMUL R152, R152, R216.reuse ;  /* 0x000000d898987220 */ /* 0x080fe20000400000 */
[----:B------:R0:W-:Y:S01]  /*cd00*/  @P4 STG.E.U16 desc[UR36][R4.64+0x12], R125 ;  /* 0x0000127d04004986 */ /* 0x0001e2000c101524 */
[----:B------:R-:W-:Y:S01]  /*cd10*/  ISETP.GT.AND P4, PT, R3, RZ, P0 ;  /* 0x000000ff0300720c */ /* 0x000fe20000784270 */
[----:B------:R-:W-:Y:S01]  /*cd20*/  FMUL R153, R153, R216 ;  /* 0x000000d899997220 */ /* 0x000fe20000400000 */
[----:B------:R-:W-:Y:S01]  /*cd30*/  F2FP.BF16.F32.PACK_AB R142, RZ, R142 ;  /* 0x0000008eff8e723e */ /* 0x000fe200000010ff */
        /* <DEDUP_REMOVED lines=9> */
[----:B------:R-:W-:Y:S01]  /*cdd0*/  F2FP.BF16.F32.PACK_AB R147, RZ, R147 ;  /* 0x00000093ff93723e */ /* 0x000fe200000010ff */
[----:B------:R-:W-:Y:S01]  /*cde0*/  @P2 IMAD.MOV.U32 R5, RZ, RZ, R7 ;  /* 0x000000ffff052224 */ /* 0x000fe200078e0007 */
[----:B------:R-:W-:Y:S01]  /*cdf0*/  F2FP.BF16.F32.PACK_AB R148, RZ, R148 ;  /* 0x00000094ff94723e */ /* 0x000fe200000010ff */
[-C--:B------:R-:W-:Y:S01]  /*ce00*/  FMUL R158, R158, R216.reuse ;  /* 0x000000d89e9e7220 */ /* 0x080fe20000400000 */
[----:B------:R-:W-:Y:S01]  /*ce10*/  F2FP.BF16.F32.PACK_AB R149, RZ, R149 ;  /* 0x00000095ff95723e */ /* 0x000fe200000010ff */
[-C--:B------:R-:W-:Y:S01]  /*ce20*/  FMUL R159, R159, R216.reuse ;  /* 0x000000d89f9f7220 */ /* 0x080fe20000400000 */
[----:B------:R0:W-:Y:S01]  /*ce30*/  @P2 STG.E.U16 desc[UR36][R4.64+0x10], R126 ;  /* 0x0000107e04002986 */ /* 0x0001e2000c101524 */
[----:B------:R-:W-:Y:S01]  /*ce40*/  ISETP.GT.AND P2, PT, R0, 0x18, PT ;  /* 0x000000180000780c */ /* 0x000fe20003f44270 */
        /* <DEDUP_REMOVED lines=11> */
[----:B------:R-:W-:Y:S01]  /*cf00*/  @P3 MOV R5, R7 ;  /* 0x0000000700053202 */ /* 0x000fe20000000f00 */
[-C--:B------:R-:W-:Y:S01]  /*cf10*/  FMUL R165, R165, R216.reuse ;  /* 0x000000d8a5a57220 */ /* 0x080fe20000400000 */
[----:B------:R-:W-:Y:S01]  /*cf20*/  F2FP.BF16.F32.PACK_AB R155, RZ, R155 ;  /* 0x0000009bff9b723e */ /* 0x000fe200000010ff */
[----:B------:R-:W-:Y:S01]  /*cf30*/  FMUL R166, R166, R216 ;  /* 0x000000d8a6a67220 */ /* 0x000fe20000400000 */
[----:B------:R-:W-:Y:S01]  /*cf40*/  F2FP.BF16.F32.PACK_AB R156, RZ, R156 ;  /* 0x0000009cff9c723e */ /* 0x000fe200000010ff */
        /* <DEDUP_REMOVED lines=14> */
[--C-:B------:R-:W-:Y:S01]  /*d030*/  @P5 IMAD.MOV.U32 R5, RZ, RZ, R9.reuse ;  /* 0x000000ffff055224 */ /* 0x100fe200078e0009 */
        /* <DEDUP_REMOVED lines=61> */
[----:B------:R-:W-:Y:S01]  /*d410*/  ISETP.GT.AND P3, PT, R3, 0x8, P0 ;  /* 0x000000080300780c */ /* 0x000fe20000764270 */
[-C--:B------:R-:W-:Y:S01]  /*d420*/  FMUL R195, R195, R216.reuse ;  /* 0x000000d8c3c37220 */ /* 0x080fe20000400000 */
[----:B------:R-:W-:Y:S01]  /*d430*/  ISETP.GT.AND P0, PT, R0, 0x21, PT ;  /* 0x000000210000780c */ /* 0x000fe20003f04270 */
[----:B------:R-:W-:Y:S01]  /*d440*/  FMUL R196, R196, R216 ;  /* 0x000000d8c4c47220 */ /* 0x000fe20000400000 */
[----:B------:R-:W-:Y:S01]  /*d450*/  F2FP.BF16.F32.PACK_AB R186, RZ, R186 ;  /* 0x000000baffba723e */ /* 0x000fe200000010ff */
[-C--:B------:R-:W-:Y:S01]  /*d460*/  FMUL R197, R197, R216.reuse ;  /* 0x000000d8c5c57220 */ /* 0x080fe20000400000 */
[----:B------:R-:W-:Y:S01]  /*d470*/  F2FP.BF16.F32.PACK_AB R187, RZ, R187 ;  /* 0x000000bbffbb723e */ /* 0x000fe200000010ff */
[----:B------:R-:W-:Y:S01]  /*d480*/  FMUL R198, R198, R216 ;  /* 0x000000d8c6c67220 */ /* 0x000fe20000400000 */
[----:B------:R-:W-:Y:S01]  /*d490*/  F2FP.BF16.F32.PACK_AB R188, RZ, R188 ;  /* 0x000000bcffbc723e */ /* 0x000fe200000010ff */
[----:B------:R-:W-:Y:S01]  /*d4a0*/  FMUL R199, R199, R216 ;  /* 0x000000d8c7c77220 */ /* 0x000fe20000400000 */
[----:B------:R-:W-:Y:S01]  /*d4b0*/  F2FP.BF16.F32.PACK_AB R189, RZ, R189 ;  /* 0x000000bdffbd723e */ /* 0x000fe200000010ff */
[--C-:B0-----:R-:W-:Y:S01]  /*d4c0*/  @P5 IMAD.MOV.U32 R4, RZ, RZ, R8.reuse ;  /* 0x000000ffff045224 */ /* 0x101fe200078e0008 */
[----:B------:R-:W-:Y:S01]  /*d4d0*/  F2FP.BF16.F32.PACK_AB R190, RZ, R190 ;  /* 0x000000beffbe723e */ /* 0x000fe200000010ff */
[----:B------:R-:W-:Y:S01]  /*d4e0*/  @P5 IMAD.MOV.U32 R5, RZ, RZ, R9 ;  /* 0x000000ffff055224 */ /* 0x000fe200078e0009 */
[----:B------:R-:W-:Y:S01]  /*d4f0*/  F2FP.BF16.F32.PACK_AB R191, RZ, R191 ;  /* 0x000000bfffbf723e */ /* 0x000fe200000010ff */
[----:B------:R-:W-:Y:S01]  /*d500*/  FMUL R200, R200, R216 ;  /* 0x000000d8c8c87220 */ /* 0x000fe20000400000 */
[----:B------:R-:W-:Y:S01]  /*d510*/  F2FP.BF16.F32.PACK_AB R192, RZ, R192 ;  /* 0x000000c0ffc0723e */ /* 0x000fe200000010ff */
[-C--:B------:R-:W-:Y:S01]  /*d520*/  FMUL R201, R201, R216.reuse ;  /* 0x000000d8c9c97220 */ /* 0x080fe20000400000 */
[----:B------:R0:W-:Y:S01]  /*d530*/  @P5 STG.E.U16 desc[UR36][R4.64+0x30], R132 ;  /* 0x0000308404005986 */ /* 0x0001e2000c101524 */
[----:B------:R-:W-:Y:S01]  /*d540*/  ISETP.GT.AND P5, PT, R3, RZ, P2 ;  /* 0x000000ff0300720c */ /* 0x000fe200017a4270 */
        /* <DEDUP_REMOVED lines=10> */
[----:B0-----:R-:W-:Y:S01]  /*d5f0*/  @P4 IMAD.MOV.U32 R4, RZ, RZ, R8 ;  /* 0x000000ffff044224 */ /* 0x001fe200078e0008 */
[----:B------:R-:W-:Y:S01]  /*d600*/  @P4 MOV R5, R9 ;  /* 0x0000000900054202 */ /* 0x000fe20000000f00 */
[----:B------:R-:W-:Y:S01]  /*d610*/  FMUL R207, R207, R216 ;  /* 0x000000d8cfcf7220 */ /* 0x000fe20000400000 */
[----:B------:R-:W-:Y:S01]  /*d620*/  F2FP.BF16.F32.PACK_AB R198, RZ, R198 ;  /* 0x000000c6ffc6723e */ /* 0x000fe200000010ff */
[-C--:B------:R-:W-:Y:S01]  /*d630*/  FMUL R208, R208, R216.reuse ;  /* 0x000000d8d0d07220 */ /* 0x080fe20000400000 */
[----:B------:R-:W-:Y:S01]  /*d640*/  F2FP.BF16.F32.PACK_AB R199, RZ, R199 ;  /* 0x000000c7ffc7723e */ /* 0x000fe200000010ff */
        /* <DEDUP_REMOVED lines=275> */
[----:B------:R-:W-:-:S02]  /*e780*/  @P5 MOV R5, R9 ;  /* 0x0000000900055202 */ /* 0x000fc40000000f00 */
[----:B------:R-:W-:Y:S02]  /*e790*/  F2FP.BF16.F32.PACK_AB R113, RZ, R113 ;  /* 0x00000071ff71723e */ /* 0x000fe400000010ff */
[----:B------:R-:W-:Y:S01]  /*e7a0*/  F2FP.BF16.F32.PACK_AB R114, RZ, R114 ;  /* 0x00000072ff72723e */ /* 0x000fe200000010ff */
[----:B------:R0:W-:Y:S01]  /*e7b0*/  @P5 STG.E.U16 desc[UR36][R4.64+0x70], R148 ;  /* 0x0000709404005986 */ /* 0x0001e2000c101524 */
[----:B------:R-:W-:Y:S02]  /*e7c0*/  ISETP.GT.AND P5, PT, R3, RZ, P2 ;  /* 0x000000ff0300720c */ /* 0x000fe400017a4270 */
[----:B------:R-:W-:Y:S02]  /*e7d0*/  F2FP.BF16.F32.PACK_AB R115, RZ, R115 ;  /* 0x00000073ff73723e */ /* 0x000fe400000010ff */
[----:B------:R-:W-:Y:S02]  /*e7e0*/  F2FP.BF16.F32.PACK_AB R116, RZ, R116 ;  /* 0x00000074ff74723e */ /* 0x000fe400000010ff */
[----:B------:R-:W-:-:S02]  /*e7f0*/  F2FP.BF16.F32.PACK_AB R117, RZ, R117 ;  /* 0x00000075ff75723e */ /* 0x000fc400000010ff */
[----:B------:R-:W-:Y:S02]  /*e800*/  F2FP.BF16.F32.PACK_AB R118, RZ, R118 ;  /* 0x00000076ff76723e */ /* 0x000fe400000010ff */
[----:B------:R-:W-:Y:S01]  /*e810*/  F2FP.BF16.F32.PACK_AB R119, RZ, R119 ;  /* 0x00000077ff77723e */ /* 0x000fe200000010ff */
[----:B0-----:R-:W-:Y:S02]  /*e820*/  @P4 IMAD.MOV.U32 R4, RZ, RZ, R8 ;  /* 0x000000ffff044224 */ /* 0x001fe400078e0008 */
[----:B------:R-:W-:-:S05]  /*e830*/  @P4 IMAD.MOV.U32 R5, RZ, RZ, R9 ;  /* 0x000000ffff054224 */ /* 0x000fca00078e0009 */
[----:B------:R0:W-:Y:S01]  /*e840*/  @P4 STG.E.U16 desc[UR36][R4.64+0x72], R149 ;  /* 0x0000729504004986 */ /* 0x0001e2000c101524 */
[----:B------:R-:W-:Y:S01]  /*e850*/  ISETP.GT.AND P4, PT, R3, RZ, P0 ;  /* 0x000000ff0300720c */ /* 0x000fe20000784270 */
[----:B0-----:R-:W-:Y:S02]  /*e860*/  @P1 IMAD.MOV.U32 R4, RZ, RZ, R6 ;  /* 0x000000ffff041224 */ /* 0x001fe400078e0006 */
[----:B------:R-:W-:-:S05]  /*e870*/  @P1 IMAD.MOV.U32 R5, RZ, RZ, R7 ;  /* 0x000000ffff051224 */ /* 0x000fca00078e0007 */
[----:B------:R0:W-:Y:S01]  /*e880*/  @P1 STG.E.U16 desc[UR36][R4.64+0x70], R150 ;  /* 0x0000709604001986 */ /* 0x0001e2000c101524 */
[----:B------:R-:W-:Y:S02]  /*e890*/  ISETP.GT.AND P1, PT, R3, 0x8, P2 ;  /* 0x000000080300780c */ /* 0x000fe40001724270 */
[----:B------:R-:W-:Y:S01]  /*e8a0*/  ISETP.GT.AND P2, PT, R0, 0x48, PT ;  /* 0x000000480000780c */ /* 0x000fe20003f44270 */
[----:B0-----:R-:W-:Y:S01]  /*e8b0*/  @P3 IMAD.MOV.U32 R4, RZ, RZ, R6 ;  /* 0x000000ffff043224 */ /* 0x001fe200078e0006 */
[----:B------:R-:W-:-:S05]  /*e8c0*/  @P3 MOV R5, R7 ;  /* 0x0000000700053202 */ /* 0x000fca0000000f00 */
[----:B------:R0:W-:Y:S01]  /*e8d0*/  @P3 STG.E.U16 desc[UR36][R4.64+0x72], R151 ;  /* 0x0000729704003986 */ /* 0x0001e2000c101524 */
[----:B------:R-:W-:Y:S02]  /*e8e0*/  ISETP.GT.AND P3, PT, R3, 0x8, P0 ;  /* 0x000000080300780c */ /* 0x000fe40000764270 */
[----:B------:R-:W-:Y:S01]  /*e8f0*/  ISETP.GT.AND P0, PT, R0, 0x49, PT ;  /* 0x000000490000780c */ /* 0x000fe20003f04270 */
[----:B0-----:R-:W-:Y:S02]  /*e900*/  @P5 IMAD.MOV.U32 R4, RZ, RZ, R8 ;  /* 0x000000ffff045224 */ /* 0x001fe400078e0008 */
[----:B------:R-:W-:-:S05]  /*e910*/  @P5 IMAD.MOV.U32 R5, RZ, RZ, R9 ;  /* 0x000000ffff055224 */ /* 0x000fca00078e0009 */
[----:B------:R0:W-:Y:S01]  /*e920*/  @P5 STG.E.U16 desc[UR36][R4.64+0x80], R152 ;  /* 0x0000809804005986 */ /* 0x0001e2000c101524 */
[----:B------:R-:W-:Y:S01]  /*e930*/  ISETP.GT.AND P5, PT, R3, RZ, P2 ;  /* 0x000000ff0300720c */ /* 0x000fe200017a4270 */
[----:B0-----:R-:W-:Y:S02]  /*e940*/  @P4 IMAD.MOV.U32 R4, RZ, RZ, R8 ;  /* 0x000000ffff044224 */ /* 0x001fe400078e0008 */
[----:B------:R-:W-:-:S05]  /*e950*/  @P4 IMAD.MOV.U32 R5, RZ, RZ, R9 ;  /* 0x000000ffff054224 */ /* 0x000fca00078e0009 */
[----:B------:R0:W-:Y:S01]  /*e960*/  @P4 STG.E.U16 desc[UR36][R4.64+0x82], R153 ;  /* 0x0000829904004986 */ /* 0x0001e2000c101524 */
[----:B------:R-:W-:Y:S01]  /*e970*/  ISETP.GT.AND P4, PT, R3, RZ, P0 ;  /* 0x000000ff0300720c */ /* 0x000fe20000784270 */
        /* <DEDUP_REMOVED lines=8> */
[----:B------:R-:W-:Y:S02]  /*ea00*/  ISETP.GT.AND P3, PT, R3, 0x8, P0 ;  /* 0x000000080300780c */ /* 0x000fe40000764270 */
[----:B------:R-:W-:Y:S01]  /*ea10*/  ISETP.GT.AND P0, PT, R0, 0x51, PT ;  /* 0x000000510000780c */ /* 0x000fe20003f04270 */
[----:B0-----:R-:W-:Y:S02]  /*ea20*/  @P5 IMAD.MOV.U32 R4, RZ, RZ, R8 ;  /* 0x000000ffff045224 */ /* 0x001fe400078e0008 */
[----:B------:R-:W-:-:S05]  /*ea30*/  @P5 IMAD.MOV.U32 R5, RZ, RZ, R9 ;  /* 0x000000ffff055224 */ /* 0x000fca00078e0009 */
[----:B------:R0:W-:Y:S01]  /*ea40*/  @P5 STG.E.U16 desc[UR36][R4.64+0x90], R156 ;  /* 0x0000909c04005986 */ /* 0x0001e2000c101524 */
[----:B------:R-:W-:Y:S01]  /*ea50*/  ISETP.GT.AND P5, PT, R3, RZ, P2 ;  /* 0x000000ff0300720c */ /* 0x000fe200017a4270 */
[----:B0-----:R-:W-:Y:S01]  /*ea60*/  @P4 IMAD.MOV.U32 R4, RZ, RZ, R8 ;  /* 0x000000ffff044224 */ /* 0x001fe200078e0008 */
[----:B------:R-:W-:-:S05]  /*ea70*/  @P4 MOV R5, R9 ;  /* 0x0000000900054202 */ /* 0x000fca0000000f00 */
[----:B------:R0:W-:Y:S01]  /*ea80*/  @P4 STG.E.U16 desc[UR36][R4.64+0x92], R157 ;  /* 0x0000929d04004986 */ /* 0x0001e2000c101524 */
[----:B------:R-:W-:Y:S01]  /*ea90*/  ISETP.GT.AND P4, PT, R3, RZ, P0 ;  /* 0x000000ff0300720c */ /* 0x000fe20000784270 */
        /* <DEDUP_REMOVED lines=13> */
[----:B------:R-:W-:Y:S01]  /*eb70*/  ISETP.GT.AND P5, PT, R3, RZ, P2 ;  /* 0x000000ff0300720c */ /* 0x000fe200017a4270 */
        /* <DEDUP_REMOVED lines=197> */
[C---:B------:R-:W-:Y:S02]  /*f7d0*/  ISETP.GT.AND P5, PT, R3.reuse, RZ, P2 ;  /* 0x000000ff0300720c */ /* 0x040fe400017a4270 */
[----:B------:R-:W-:Y:S01]  /*f7e0*/  ISETP.GT.AND P2, PT, R3, 0x8, P2 ;  /* 0x000000080300780c */ /* 0x000fe20001744270 */
[----:B0-----:R-:W-:Y:S01]  /*f7f0*/  @P4 IMAD.MOV.U32 R4, RZ, RZ, R8 ;  /* 0x000000ffff044224 */ /* 0x001fe200078e0008 */
[----:B------:R-:W-:-:S05]  /*f800*/  @P4 MOV R5, R9 ;  /* 0x0000000900054202 */ /* 0x000fca0000000f00 */
[----:B------:R0:W-:Y:S01]  /*f810*/  @P4 STG.E.U16 desc[UR36][R4.64+0x152], R205 ;  /* 0x000152cd04004986 */ /* 0x0001e2000c101524 */
[C---:B------:R-:W-:Y:S02]  /*f820*/  ISETP.GT.AND P4, PT, R3.reuse, RZ, P0 ;  /* 0x000000ff0300720c */ /* 0x040fe40000784270 */
[----:B------:R-:W-:Y:S01]  /*f830*/  ISETP.GT.AND P0, PT, R3, 0x8, P0 ;  /* 0x000000080300780c */ /* 0x000fe20000704270 */
[----:B0-----:R-:W-:Y:S02]  /*f840*/  @P1 IMAD.MOV.U32 R4, RZ, RZ, R6 ;  /* 0x000000ffff041224 */ /* 0x001fe400078e0006 */
[----:B------:R-:W-:-:S05]  /*f850*/  @P1 IMAD.MOV.U32 R5, RZ, RZ, R7 ;  /* 0x000000ffff051224 */ /* 0x000fca00078e0007 */
[----:B------:R0:W-:Y:S01]  /*f860*/  @P1 STG.E.U16 desc[UR36][R4.64+0x150], R206 ;  /* 0x000150ce04001986 */ /* 0x0001e2000c101524 */
[----:B------:R-:W-:Y:S01]  /*f870*/  ISETP.GT.AND P1, PT, R0, 0xb9, PT ;  /* 0x000000b90000780c */ /* 0x000fe20003f24270 */
[----:B0-----:R-:W-:Y:S02]  /*f880*/  @P3 IMAD.MOV.U32 R4, RZ, RZ, R6 ;  /* 0x000000ffff043224 */ /* 0x001fe400078e0006 */
[----:B------:R-:W-:-:S05]  /*f890*/  @P3 IMAD.MOV.U32 R5, RZ, RZ, R7 ;  /* 0x000000ffff053224 */ /* 0x000fca00078e0007 */
[----:B------:R0:W-:Y:S01]  /*f8a0*/  @P3 STG.E.U16 desc[UR36][R4.64+0x152], R207 ;  /* 0x000152cf04003986 */ /* 0x0001e2000c101524 */
[----:B------:R-:W-:Y:S01]  /*f8b0*/  ISETP.GT.AND P3, PT, R0, 0xb8, PT ;  /* 0x000000b80000780c */ /* 0x000fe20003f64270 */
        /* <DEDUP_REMOVED lines=8> */
[C---:B------:R-:W-:Y:S02]  /*f940*/  ISETP.GT.AND P4, PT, R3.reuse, RZ, P3 ;  /* 0x000000ff0300720c */ /* 0x040fe40001f84270 */
[----:B------:R-:W-:Y:S01]  /*f950*/  ISETP.GT.AND P3, PT, R3, 0x8, P3 ;  /* 0x000000080300780c */ /* 0x000fe20001f64270 */
[----:B0-----:R-:W-:Y:S02]  /*f960*/  @P2 IMAD.MOV.U32 R4, RZ, RZ, R6 ;  /* 0x000000ffff042224 */ /* 0x001fe400078e0006 */
[----:B------:R-:W-:-:S05]  /*f970*/  @P2 IMAD.MOV.U32 R5, RZ, RZ, R7 ;  /* 0x000000ffff052224 */ /* 0x000fca00078e0007 */
[----:B------:R0:W-:Y:S01]  /*f980*/  @P2 STG.E.U16 desc[UR36][R4.64+0x160], R210 ;  /* 0x000160d204002986 */ /* 0x0001e2000c101524 */
[----:B------:R-:W-:Y:S01]  /*f990*/  ISETP.GT.AND P2, PT, R0, 0xc0, PT ;  /* 0x000000c00000780c */ /* 0x000fe20003f44270 */
[----:B0-----:R-:W-:Y:S01]  /*f9a0*/  @P0 IMAD.MOV.U32 R4, RZ, RZ, R6 ;  /* 0x000000ffff040224 */ /* 0x001fe200078e0006 */
[----:B------:R-:W-:-:S05]  /*f9b0*/  @P0 MOV R5, R7 ;  /* 0x0000000700050202 */ /* 0x000fca0000000f00 */
[----:B------:R0:W-:Y:S01]  /*f9c0*/  @P0 STG.E.U16 desc[UR36][R4.64+0x162], R211 ;  /* 0x000162d304000986 */ /* 0x0001e2000c101524 */
[----:B------:R-:W-:Y:S01]  /*f9d0*/  ISETP.GT.AND P0, PT, R0, 0xc1, PT ;  /* 0x000000c10000780c */ /* 0x000fe20003f04270 */
        /* <DEDUP_REMOVED lines=426> */
[----:B------:R0:W-:Y:S02]  /*11480*/  @P3 STG.E.U16 desc[UR36][R4.64+0x2e0], R114 ;  /* 0x0002e07204003986 */ /* 0x0001e4000c101524 */
[----:B0-----:R-:W-:Y:S01]  /*11490*/  @P0 IMAD.MOV.U32 R4, RZ, RZ, R6 ;  /* 0x000000ffff040224 */ /* 0x001fe200078e0006 */
[----:B------:R-:W-:-:S05]  /*114a0*/  @P0 MOV R5, R7 ;  /* 0x0000000700050202 */ /* 0x000fca0000000f00 */
[----:B------:R0:W-:Y:S02]  /*114b0*/  @P0 STG.E.U16 desc[UR36][R4.64+0x2e2], R115 ;  /* 0x0002e27304000986 */ /* 0x0001e4000c101524 */
[----:B0-----:R-:W-:Y:S02]  /*114c0*/  @P5 IMAD.MOV.U32 R4, RZ, RZ, R8 ;  /* 0x000000ffff045224 */ /* 0x001fe400078e0008 */
[----:B------:R-:W-:-:S05]  /*114d0*/  @P5 IMAD.MOV.U32 R5, RZ, RZ, R9 ;  /* 0x000000ffff055224 */ /* 0x000fca00078e0009 */
[----:B------:R0:W-:Y:S04]  /*114e0*/  @P5 STG.E.U16 desc[UR36][R4.64+0x2f0], R116 ;  /* 0x0002f07404005986 */ /* 0x0001e8000c101524 */
[----:B------:R1:W-:Y:S01]  /*114f0*/  @P4 STG.E.U16 desc[UR36][R8.64+0x2f2], R117 ;  /* 0x0002f27508004986 */ /* 0x0003e2000c101524 */
[----:B0-----:R-:W-:Y:S02]  /*11500*/  @P2 IMAD.MOV.U32 R4, RZ, RZ, R6 ;  /* 0x000000ffff042224 */ /* 0x001fe400078e0006 */
[----:B------:R-:W-:-:S05]  /*11510*/  @P2 IMAD.MOV.U32 R5, RZ, RZ, R7 ;  /* 0x000000ffff052224 */ /* 0x000fca00078e0007 */
[----:B------:R1:W-:Y:S04]  /*11520*/  @P2 STG.E.U16 desc[UR36][R4.64+0x2f0], R118 ;  /* 0x0002f07604002986 */ /* 0x0003e8000c101524 */
[----:B------:R1:W-:Y:S02]  /*11530*/  @P1 STG.E.U16 desc[UR36][R6.64+0x2f2], R119 ;  /* 0x0002f27706001986 */ /* 0x0003e4000c101524 */
.L_x_416:
[----:B------:R-:W-:Y:S05]  /*11540*/  BSYNC B0 ;  /* 0x0000000000007941 */ /* 0x000fea0003800000 */
.L_x_34:
[----:B------:R-:W-:Y:S01]  /*11550*/  ULDC UR4, c[0x0][0xc] ;  /* 0x0000030000047ab9 */ /* 0x000fe20000000800 */
[----:B------:R-:W-:Y:S01]  /*11560*/  ULDC UR5, c[0x0][0x10] ;  /* 0x0000040000057ab9 */ /* 0x000fe20000000800 */
[----:B------:R-:W0:Y:S01]  /*11570*/  LDC R3, c[0x0][0x14] ;  /* 0x00000500ff037b82 */ /* 0x000e220000000800 */
[----:B------:R-:W-:Y:S01]  /*11580*/  UIMAD.WIDE.U32 UR4, UR4, UR5, URZ ;  /* 0x00000005040472a5 */ /* 0x000fe2000f8e003f */
[----:B------:R-:W-:Y:S01]  /*11590*/  IMAD.MOV.U32 R18, RZ, RZ, R22 ;  /* 0x000000ffff127224 */ /* 0x000fe200078e0016 */
[----:B-1----:R-:W-:-:S04]  /*115a0*/  PRMT R0, RZ, 0x7610, R0 ;  /* 0x00007610ff007816 */ /* 0x002fc80000000000 */
[----:B0-----:R-:W-:-:S04]  /*115b0*/  IMAD.WIDE.U32 R4, R3, UR4, R18 ;  /* 0x0000000403047c25 */ /* 0x001fc8000f8e0012 */
[----:B------:R-:W-:Y:S01]  /*115c0*/  IMAD R3, R3, UR5, RZ ;  /* 0x0000000503037c24 */ /* 0x000fe2000f8e02ff */
[----:B------:R-:W-:Y:S01]  /*115d0*/  ULDC.64 UR4, c[0x0][0x650] ;  /* 0x0001940000047ab9 */ /* 0x000fe20000000a00 */
[----:B------:R-:W-:Y:S01]  /*115e0*/  IMAD.MOV.U32 R22, RZ, RZ, R4 ;  /* 0x000000ffff167224 */ /* 0x000fe200078e0004 */
[----:B------:R-:W-:Y:S01]  /*115f0*/  ISETP.GE.U32.AND P0, PT, R4, UR4, PT ;  /* 0x0000000404007c0c */ /* 0x000fe2000bf06070 */
[----:B------:R-:W-:Y:S01]  /*11600*/  IMAD.MOV.U32 R18, RZ, RZ, -0x1 ;  /* 0xffffffffff127424 */ /* 0x000fe200078e00ff */
[----:B------:R-:W-:Y:S01]  /*11610*/  IADD3 R19, R5, R3, RZ ;  /* 0x0000000305137210 */ /* 0x000fe20007ffe0ff */
[----:B------:R-:W-:-:S03]  /*11620*/  IMAD.MOV.U32 R3, RZ, RZ, -0x1 ;  /* 0xffffffffff037424 */ /* 0x000fc600078e00ff */
[----:B------:R-:W-:Y:S02]  /*11630*/  ISETP.GE.U32.AND.EX P0, PT, R19, UR5, PT, P0 ;  /* 0x0000000513007c0c */ /* 0x000fe4000bf06100 */
[----:B------:R0:W-:Y:S11]  /*11640*/  STL [R1+0x4], R3 ;  /* 0x0000040301007387 */ /* 0x0001f60000100800 */
[----:B0-----:R-:W-:Y:S05]  /*11650*/  @P0 BRA `(.L_x_417) ;  /* 0x0000000400740947 */ /* 0x001fea0003800000 */
[----:B--2---:R-:W0:Y:S01]  /*11660*/  S2R R12, SR_CTAID.X ;  /* 0x00000000000c7919 */ /* 0x004e220000002500 */
[----:B------:R-:W1:Y:S01]  /*11670*/  LDC.64 R10, c[0x0][0x628] ;  /* 0x00018a00ff0a7b82 */ /* 0x000e620000000a00 */
[----:B------:R-:W-:Y:S01]  /*11680*/  ULDC UR4, c[0x0][0x150] ;  /* 0x0000540000047ab9 */ /* 0x000fe20000000800 */
[----:B------:R-:W-:Y:S01]  /*11690*/  IMAD.MOV.U32 R8, RZ, RZ, R22 ;  /* 0x000000ffff087224 */ /* 0x000fe200078e0016 */
[----:B------:R-:W2:Y:S01]  /*116a0*/  S2R R20, SR_CTAID.Y ;  /* 0x0000000000147919 */ /* 0x000ea20000002600 */
[----:B------:R-:W-:-:S04]  /*116b0*/  IMAD.MOV.U32 R9, RZ, RZ, R19 ;  /* 0x000000ffff097224 */ /* 0x000fc800078e0013 */
[----:B------:R-:W2:Y:S08]  /*116c0*/  LDC R21, c[0x0][0x144] ;  /* 0x00005100ff157b82 */ /* 0x000eb00000000800 */
[----:B------:R-:W2:Y:S08]  /*116d0*/  LDC R0, c[0x0][0x630] ;  /* 0x00018c00ff007b82 */ /* 0x000eb00000000800 */
[----:B------:R-:W2:Y:S01]  /*116e0*/  LDC.64 R14, c[0x0][0x620] ;  /* 0x00018800ff0e7b82 */ /* 0x000ea20000000a00 */
[----:B-1----:R-:W-:-:S04]  /*116f0*/  ISETP.NE.U32.AND P0, PT, R10, RZ, PT ;  /* 0x000000ff0a00720c */ /* 0x002fc80003f05070 */
[----:B------:R-:W-:Y:S02]  /*11700*/  ISETP.NE.AND.EX P0, PT, R11, RZ, PT, P0 ;  /* 0x000000ff0b00720c */ /* 0x000fe40003f05300 */
[----:B0-----:R-:W-:-:S05]  /*11710*/  I2FP.F32.U32 R3, R12 ;  /* 0x0000000c00037245 */ /* 0x001fca0000201000 */
[----:B------:R-:W-:-:S04]  /*11720*/  FMUL R3, R3, UR4 ;  /* 0x0000000403037c20 */ /* 0x000fc80008400000 */
[----:B------:R0:W1:Y:S02]  /*11730*/  F2I.U32.TRUNC.NTZ R18, R3 ;  /* 0x0000000300127305 */ /* 0x000064000020f000 */
[----:B------:R-:W-:Y:S05]  /*11740*/  @!P0 BRA `(.L_x_418) ;  /* 0x0000000000288947 */ /* 0x000fea0003800000 */
[----:B0-----:R-:W0:Y:S02]  /*11750*/  LDC R3, c[0x0][0x634] ;  /* 0x00018d00ff037b82 */ /* 0x001e240000000800 */
[----:B0-----:R-:W-:-:S04]  /*11760*/  IADD3 R3, P0, R22, R3, RZ ;  /* 0x0000000316037210 */ /* 0x001fc80007f1e0ff */
[----:B------:R-:W-:-:S05]  /*11770*/  IADD3.X R13, RZ, R19, RZ, P0, !PT ;  /* 0x00000013ff0d7210 */ /* 0x000fca00007fe4ff */
[----:B------:R-:W-:-:S04]  /*11780*/  IMAD.WIDE.U32 R4, R13, R10, RZ ;  /* 0x0000000a0d047225 */ /* 0x000fc800078e00ff */
[----:B------:R-:W-:-:S04]  /*11790*/  IMAD.WIDE.U32 R6, P0, R3, R11, R4 ;  /* 0x0000000b03067225 */ /* 0x000fc80007800004 */
[----:B------:R-:W-:-:S04]  /*117a0*/  IMAD.WIDE.U32 R4, R3, R10, RZ ;  /* 0x0000000a03047225 */ /* 0x000fc800078e00ff */
[----:B------:R-:W-:Y:S01]  /*117b0*/  IMAD.X R9, RZ, RZ, RZ, P0 ;  /* 0x000000ffff097224 */ /* 0x000fe200000e06ff */
[----:B------:R-:W-:Y:S01]  /*117c0*/  IADD3 RZ, P0, R5, R6, RZ ;  /* 0x0000000605ff7210 */ /* 0x000fe20007f1e0ff */
[----:B------:R-:W-:-:S04]  /*117d0*/  IMAD.MOV.U32 R8, RZ, RZ, R7 ;  /* 0x000000ffff087224 */ /* 0x000fc800078e0007 */
[----:B------:R-:W-:-:S08]  /*117e0*/  IMAD.WIDE.U32.X R8, R13, R11, R8, P0 ;  /* 0x0000000b0d087225 */ /* 0x000fd000000e0408 */
.L_x_418:
[----:B------:R-:W3:Y:S01]  /*117f0*/  LDC.64 R28, c[0x0][0x640] ;  /* 0x00019000ff1c7b82 */ /* 0x000ee20000000a00 */
[-CC-:B--2---:R-:W-:Y:S01]  /*11800*/  SHF.R.U64 R13, R8, R0.reuse, R9.reuse ;  /* 0x00000000080d7219 */ /* 0x184fe20000001209 */
[----:B-1----:R-:W-:Y:S01]  /*11810*/  IMAD.MOV R7, RZ, RZ, -R18 ;  /* 0x000000ffff077224 */ /* 0x002fe200078e0a12 */
[----:B------:R-:W-:Y:S01]  /*11820*/  SHF.R.U32.HI R0, RZ, R0, R9 ;  /* 0x00000000ff007219 */ /* 0x000fe20000011609 */
[----:B------:R-:W-:Y:S01]  /*11830*/  IMAD.MOV.U32 R18, RZ, RZ, R22 ;  /* 0x000000ffff127224 */ /* 0x000fe200078e0016 */
[----:B0-----:R-:W-:Y:S01]  /*11840*/  IADD3 R3, P0, RZ, -R13, RZ ;  /* 0x8000000dff037210 */ /* 0x001fe20007f1e0ff */
[----:B------:R-:W-:Y:S01]  /*11850*/  IMAD R25, R21, R7, R12 ;  /* 0x0000000715197224 */ /* 0x000fe200078e020c */
[----:B------:R-:W-:Y:S01]  /*11860*/  ULDC UR4, c[0x0][0x154] ;  /* 0x0000550000047ab9 */ /* 0x000fe20000000800 */
[----:B------:R-:W0:Y:S01]  /*11870*/  LDC R6, c[0x0][0x618] ;  /* 0x00018600ff067b82 */ /* 0x000e220000000800 */
[----:B------:R-:W-:Y:S02]  /*11880*/  IMAD.MOV.U32 R7, RZ, RZ, 0x1 ;  /* 0x00000001ff077424 */ /* 0x000fe400078e00ff */
[----:B------:R-:W-:-:S04]  /*11890*/  IMAD.X R5, RZ, RZ, ~R0, P0 ;  /* 0x000000ffff057224 */ /* 0x000fc800000e0e00 */
[-C--:B------:R-:W-:Y:S01]  /*118a0*/  IMAD R0, R5, R14.reuse, RZ ;  /* 0x0000000e05007224 */ /* 0x080fe200078e02ff */
[----:B------:R-:W1:Y:S01]  /*118b0*/  LDC R8, c[0x0][0x608] ;  /* 0x00018200ff087b82 */ /* 0x000e620000000800 */
[----:B------:R-:W-:-:S04]  /*118c0*/  IMAD.WIDE.U32 R4, R3, R14, R18 ;  /* 0x0000000e03047225 */ /* 0x000fc800078e0012 */
[----:B------:R-:W-:Y:S01]  /*118d0*/  IMAD R3, R3, R15, R0 ;  /* 0x0000000f03037224 */ /* 0x000fe200078e0200 */
[----:B------:R-:W-:Y:S02]  /*118e0*/  I2FP.F32.U32 R0, R20 ;  /* 0x0000001400007245 */ /* 0x000fe40000201000 */
[----:B------:R-:W2:Y:S01]  /*118f0*/  LDC R24, c[0x0][0x658] ;  /* 0x00019600ff187b82 */ /* 0x000ea20000000800 */
[----:B---3--:R-:W-:Y:S02]  /*11900*/  ISETP.NE.U32.AND P0, PT, R28, RZ, PT ;  /* 0x000000ff1c00720c */ /* 0x008fe40003f05070 */
[----:B------:R-:W-:Y:S01]  /*11910*/  IADD3 R3, R5, R3, RZ ;  /* 0x0000000305037210 */ /* 0x000fe20007ffe0ff */
[----:B------:R-:W-:Y:S01]  /*11920*/  FMUL R0, R0, UR4 ;  /* 0x0000000400007c20 */ /* 0x000fe20008400000 */
[----:B------:R-:W-:Y:S01]  /*11930*/  ISETP.NE.AND.EX P0, PT, R29, RZ, PT, P0 ;  /* 0x000000ff1d00720c */ /* 0x000fe20003f05300 */
[----:B------:R-:W-:Y:S02]  /*11940*/  IMAD.MOV.U32 R5, RZ, RZ, -0x1 ;  /* 0xffffffffff057424 */ /* 0x000fe400078e00ff */
[----:B------:R-:W3:Y:S01]  /*11950*/  LDC R21, c[0x0][0x148] ;  /* 0x00005200ff157b82 */ /* 0x000ee20000000800 */
[-CC-:B0-----:R-:W-:Y:S01]  /*11960*/  SHF.R.U64 R12, R4, R6.reuse, R3.reuse ;  /* 0x00000006040c7219 */ /* 0x181fe20000001203 */
[----:B------:R0:W0:Y:S01]  /*11970*/  F2I.U32.TRUNC.NTZ R15, R0 ;  /* 0x00000000000f7305 */ /* 0x000022000020f000 */
[----:B------:R-:W-:-:S05]  /*11980*/  SHF.R.U32.HI R3, RZ, R6, R3 ;  /* 0x00000006ff037219 */ /* 0x000fca0000011603 */
[----:B------:R-:W0:Y:S01]  /*11990*/  LDC R18, c[0x0][0x600] ;  /* 0x00018000ff127b82 */ /* 0x000e220000000800 */
[-CC-:B-1----:R-:W-:Y:S02]  /*119a0*/  SHF.R.U64 R10, R12, R8.reuse, R3.reuse ;  /* 0x000000080c0a7219 */ /* 0x182fe40000001203 */
[----:B------:R-:W-:-:S05]  /*119b0*/  SHF.R.U32.HI R3, RZ, R8, R3 ;  /* 0x00000008ff037219 */ /* 0x000fca0000011603 */
[----:B------:R-:W1:Y:S01]  /*119c0*/  LDC R26, c[0x0][0x648] ;  /* 0x00019200ff1a7b82 */ /* 0x000e620000000800 */
[-C--:B--2---:R-:W-:Y:S02]  /*119d0*/  SHF.L.U32 R4, R5, R24.reuse, RZ ;  /* 0x0000001805047219 */ /* 0x084fe400000006ff */
[--C-:B------:R-:W-:Y:S02]  /*119e0*/  SHF.R.U64 R14, R10, R24, R3.reuse ;  /* 0x000000180a0e7219 */ /* 0x100fe40000001203 */
[----:B------:R-:W-:Y:S02]  /*119f0*/  LOP3.LUT R27, RZ, R4, RZ, 0x33, !PT ;  /* 0x00000004ff1b7212 */ /* 0x000fe400078e33ff */
[-C--:B------:R-:W-:Y:S01]  /*11a00*/  SHF.R.U32.HI R5, RZ, R24.reuse, R3 ;  /* 0x00000018ff057219 */ /* 0x080fe20000011603 */
[----:B------:R-:W2:Y:S01]  /*11a10*/  LDC R30, c[0x0][0x638] ;  /* 0x00018e00ff1e7b82 */ /* 0x000ea20000000800 */
[----:B------:R-:W-:Y:S01]  /*11a20*/  SHF.L.U32 R226, R7, R24, RZ ;  /* 0x0000001807e27219 */ /* 0x000fe200000006ff */
[----:B------:R-:W-:-:S06]  /*11a30*/  IMAD.MOV.U32 R4, RZ, RZ, R14 ;  /* 0x000000ffff047224 */ /* 0x000fcc00078e000e */
[----:B------:R-:W0:Y:S01]  /*11a40*/  LDC R31, c[0x0][0x610] ;  /* 0x00018400ff1f7b82 */ /* 0x000e220000000800 */
[----:B------:R-:W-:Y:S05]  /*11a50*/  @!P0 BRA `(.L_x_419) ;  /* 0x0000000000288947 */ /* 0x000fea0003800000 */
[----:B------:R-:W4:Y:S02]  /*11a60*/  LDC R3, c[0x0][0x64c] ;  /* 0x00019300ff037b82 */ /* 0x000f240000000800 */
[----:B----4-:R-:W-:-:S05]  /*11a70*/  IADD3 R3, P0, R14, R3, RZ ;  /* 0x000000030e037210 */ /* 0x010fca0007f1e0ff */
[----:B------:R-:W-:-:S04]  /*11a80*/  IMAD.X R11, RZ, RZ, R5, P0 ;  /* 0x000000ffff0b7224 */ /* 0x000fc800000e0605 */
[----:B------:R-:W-:-:S04]  /*11a90*/  IMAD.WIDE.U32 R4, R11, R28, RZ ;  /* 0x0000001c0b047225 */ /* 0x000fc800078e00ff */
[----:B------:R-:W-:-:S04]  /*11aa0*/  IMAD.WIDE.U32 R6, P0, R3, R29, R4 ;  /* 0x0000001d03067225 */ /* 0x000fc80007800004 */
[----:B------:R-:W-:Y:S01]  /*11ab0*/  IMAD.WIDE.U32 R4, R3, R28, RZ ;  /* 0x0000001c03047225 */ /* 0x000fe200078e00ff */
[----:B------:R-:W-:-:S03]  /*11ac0*/  MOV R8, R7 ;  /* 0x0000000700087202 */ /* 0x000fc60000000f00 */
[----:B------:R-:W-:Y:S01]  /*11ad0*/  IMAD.X R9, RZ, RZ, RZ, P0 ;  /* 0x000000ffff097224 */ /* 0x000fe200000e06ff */
[----:B------:R-:W-:-:S05]  /*11ae0*/  IADD3 RZ, P0, R5, R6, RZ ;  /* 0x0000000605ff7210 */ /* 0x000fca0007f1e0ff */
[----:B------:R-:W-:-:S08]  /*11af0*/  IMAD.WIDE.U32.X R4, R11, R29, R8, P0 ;  /* 0x0000001d0b047225 */ /* 0x000fd000000e0408 */
.L_x_419:
[----:B------:R-:W4:Y:S01]  /*11b00*/  LDC R3, c[0x0][0x65c] ;  /* 0x00019700ff037b82 */ /* 0x000f220000000800 */
[----:B01----:R-:W-:Y:S01]  /*11b10*/  SHF.R.U64 R0, R4, R26, R5 ;  /* 0x0000001a04007219 */ /* 0x003fe20000001205 */
[----:B------:R-:W-:Y:S01]  /*11b20*/  VIADD R7, R18, 0xffffffff ;  /* 0xffffffff12077836 */ /* 0x000fe20000000000 */
[----:B------:R-:W-:Y:S01]  /*11b30*/  LOP3.LUT R5, R10, R27, RZ, 0xc0, !PT ;  /* 0x0000001b0a057212 */ /* 0x000fe200078ec0ff */
[----:B------:R-:W-:Y:S02]  /*11b40*/  IMAD.MOV R15, RZ, RZ, -R15 ;  /* 0x000000ffff0f7224 */ /* 0x000fe400078e0a0f */
[----:B------:R-:W-:Y:S02]  /*11b50*/  IMAD.MOV.U32 R4, RZ, RZ, 0x1 ;  /* 0x00000001ff047424 */ /* 0x000fe400078e00ff */
[----:B------:R-:W-:Y:S01]  /*11b60*/  IMAD R226, R226, R0, R5 ;  /* 0x00000000e2e27224 */ /* 0x000fe200078e0205 */
[----:B------:R-:W-:Y:S02]  /*11b70*/  LOP3.LUT R5, R12, R7, RZ, 0xc0, !PT ;  /* 0x000000070c057212 */ /* 0x000fe400078ec0ff */
[----:B----4-:R-:W-:Y:S01]  /*11b80*/  ISETP.NE.AND P0, PT, R3, 0x1, PT ;  /* 0x000000010300780c */ /* 0x010fe20003f05270 */
[----:B------:R-:W-:-:S04]  /*11b90*/  IMAD.MOV R3, RZ, RZ, -R0 ;  /* 0x000000ffff037224 */ /* 0x000fc800078e0a00 */
[----:B--2---:R-:W-:-:S04]  /*11ba0*/  IMAD R0, R3, R30, R14 ;  /* 0x0000001e03007224 */ /* 0x004fc800078e020e */
[----:B------:R-:W-:Y:S01]  /*11bb0*/  IMAD R3, R0, R18, R5 ;  /* 0x0000001200037224 */ /* 0x000fe200078e0205 */
[----:B------:R-:W-:Y:S01]  /*11bc0*/  PRMT R0, R4, 0x7610, R0 ;  /* 0x0000761004007816 */ /* 0x000fe20000000000 */
[----:B------:R-:W-:Y:S02]  /*11bd0*/  IMAD.MOV.U32 R18, RZ, RZ, R13 ;  /* 0x000000ffff127224 */ /* 0x000fe400078e000d */
[----:B---3--:R-:W-:-:S04]  /*11be0*/  @P0 IMAD R25, R21, R15, R20 ;  /* 0x0000000f15190224 */ /* 0x008fc800078e0214 */
[----:B------:R-:W-:-:S05]  /*11bf0*/  IMAD R226, R226, R31, R25 ;  /* 0x0000001fe2e27224 */ /* 0x000fca00078e0219 */
[----:B------:R-:W-:Y:S02]  /*11c00*/  SEL R4, R3, R226, !P0 ;  /* 0x000000e203047207 */ /* 0x000fe40004000000 */
[----:B------:R-:W-:-:S03]  /*11c10*/  SEL R226, R226, R3, !P0 ;  /* 0x00000003e2e27207 */ /* 0x000fc60004000000 */
[----:B------:R0:W-:Y:S04]  /*11c20*/  STL [R1+0x4], R4 ;  /* 0x0000040401007387 */ /* 0x0001e80000100800 */
.L_x_417:
[----:B------:R1:W-:Y:S01]  /*11c30*/  STL [R1], R226 ;  /* 0x000000e201007387 */ /* 0x0003e20000100800 */
[----:B------:R-:W-:-:S13]  /*11c40*/  LOP3.LUT P0, RZ, R0, 0xff, RZ, 0xc0, !PT ;  /* 0x000000ff00ff7812 */ /* 0x000fda000780c0ff */
[----:B-1----:R-:W-:Y:S05]  /*11c50*/  @P0 BRA `(.L_x_420) ;  /* 0xfffffef400700947 */ /* 0x002fea000383ffff */
[----:B------:R-:W-:Y:S05]  /*11c60*/  EXIT ;  /* 0x000000000000794d */ /* 0x000fea0003800000 */
.L_x_7:
[----:B0-----:R-:W-:Y:S01]  /*11c70*/  ULDC.64 UR4, c[0x0][0x650] ;  /* 0x0001940000047ab9 */ /* 0x001fe20000000a00 */
[----:B------:R-:W-:Y:S01]  /*11c80*/  PRMT R2, RZ, 0x7610, R2 ;  /* 0x00007610ff027816 */ /* 0x000fe20000000002 */
[----:B------:R-:W-:Y:S01]  /*11c90*/  IMAD.MOV.U32 R21, RZ, RZ, -0x1 ;  /* 0xffffffffff157424 */ /* 0x000fe200078e00ff */
[----:B------:R-:W-:Y:S01]  /*11ca0*/  ISETP.GE.U32.AND P0, PT, R22, UR4, PT ;  /* 0x0000000416007c0c */ /* 0x000fe2000bf06070 */
[----:B------:R-:W-:Y:S01]  /*11cb0*/  IMAD.MOV.U32 R13, RZ, RZ, -0x1 ;  /* 0xffffffffff0d7424 */ /* 0x000fe200078e00ff */
[----:B------:R-:W-:Y:S02]  /*11cc0*/  MOV R12, 0xffffffff ;  /* 0xffffffff000c7802 */ /* 0x000fe40000000f00 */
[----:B------:R-:W-:-:S13]  /*11cd0*/  ISETP.GE.U32.AND.EX P0, PT, R19, UR5, PT, P0 ;  /* 0x0000000513007c0c */ /* 0x000fda000bf06100 */
[----:B------:R-:W-:Y:S05]  /*11ce0*/  @P0 BRA `(.L_x_421) ;  /* 0x0000000400340947 */ /* 0x000fea0003800000 */
        /* <DEDUP_REMOVED lines=18> */
.L_x_422:
[----:B------:R-:W0:Y:S01]  /*11e10*/  LDC.64 R28, c[0x0][0x640] ;  /* 0x00019000ff1c7b82 */ /* 0x000e220000000a00 */
[-CC-:B------:R-:W-:Y:S01]  /*11e20*/  SHF.R.U64 R16, R12, R2.reuse, R13.reuse ;  /* 0x000000020c107219 */ /* 0x180fe2000000120d */
[----:B------:R-:W-:Y:S01]  /*11e30*/  IMAD.MOV.U32 R18, RZ, RZ, R22 ;  /* 0x000000ffff127224 */ /* 0x000fe200078e0016 */
[----:B------:R-:W-:Y:S02]  /*11e40*/  SHF.R.U32.HI R2, RZ, R2, R13 ;  /* 0x00000002ff027219 */ /* 0x000fe4000001160d */
[----:B------:R-:W-:Y:S02]  /*11e50*/  IADD3 R11, P0, RZ, -R16, RZ ;  /* 0x80000010ff0b7210 */ /* 0x000fe40007f1e0ff */
[----:B------:R-:W-:Y:S01]  /*11e60*/  MOV R26, 0x1 ;  /* 0x00000001001a7802 */ /* 0x000fe20000000f00 */
[----:B------:R-:W1:Y:S02]  /*11e70*/  LDC R10, c[0x0][0x618] ;  /* 0x00018600ff0a7b82 */ /* 0x000e640000000800 */
[----:B------:R-:W-:-:S04]  /*11e80*/  IMAD.X R9, RZ, RZ, ~R2, P0 ;  /* 0x000000ffff097224 */ /* 0x000fc800000e0e02 */
[-C--:B------:R-:W-:Y:S02]  /*11e90*/  IMAD R2, R9, R24.reuse, RZ ;  /* 0x0000001809027224 */ /* 0x080fe400078e02ff */
[----:B------:R-:W2:Y:S01]  /*11ea0*/  LDC R12, c[0x0][0x608] ;  /* 0x00018200ff0c7b82 */ /* 0x000ea20000000800 */
[----:B------:R-:W-:-:S04]  /*11eb0*/  IMAD.WIDE.U32 R8, R11, R24, R18 ;  /* 0x000000180b087225 */ /* 0x000fc800078e0012 */
[----:B------:R-:W-:-:S03]  /*11ec0*/  IMAD R11, R11, R25, R2 ;  /* 0x000000190b0b7224 */ /* 0x000fc600078e0202 */
[----:B------:R-:W3:Y:S01]  /*11ed0*/  LDC R27, c[0x0][0x658] ;  /* 0x00019600ff1b7b82 */ /* 0x000ee20000000800 */
[----:B------:R-:W-:Y:S01]  /*11ee0*/  IMAD.IADD R9, R9, 0x1, R11 ;  /* 0x0000000109097824 */ /* 0x000fe200078e020b */
[----:B0-----:R-:W-:-:S04]  /*11ef0*/  ISETP.NE.U32.AND P0, PT, R28, RZ, PT ;  /* 0x000000ff1c00720c */ /* 0x001fc80003f05070 */
[----:B------:R-:W-:Y:S02]  /*11f00*/  ISETP.NE.AND.EX P0, PT, R29, RZ, PT, P0 ;  /* 0x000000ff1d00720c */ /* 0x000fe40003f05300 */
[----:B------:R-:W0:Y:S01]  /*11f10*/  LDC R18, c[0x0][0x600] ;  /* 0x00018000ff127b82 */ /* 0x000e220000000800 */
[-CC-:B-1----:R-:W-:Y:S01]  /*11f20*/  SHF.R.U64 R6, R8, R10.reuse, R9.reuse ;  /* 0x0000000a08067219 */ /* 0x182fe20000001209 */
[----:B------:R-:W-:Y:S01]  /*11f30*/  IMAD.MOV.U32 R8, RZ, RZ, -0x1 ;  /* 0xffffffffff087424 */ /* 0x000fe200078e00ff */
[----:B------:R-:W-:-:S05]  /*11f40*/  SHF.R.U32.HI R9, RZ, R10, R9 ;  /* 0x0000000aff097219 */ /* 0x000fca0000011609 */
[----:B------:R-:W1:Y:S01]  /*11f50*/  LDC R20, c[0x0][0x648] ;  /* 0x00019200ff147b82 */ /* 0x000e620000000800 */
[-CC-:B--2---:R-:W-:Y:S02]  /*11f60*/  SHF.R.U64 R21, R6, R12.reuse, R9.reuse ;  /* 0x0000000c06157219 */ /* 0x184fe40000001209 */
[----:B------:R-:W-:-:S05]  /*11f70*/  SHF.R.U32.HI R2, RZ, R12, R9 ;  /* 0x0000000cff027219 */ /* 0x000fca0000011609 */
[----:B------:R-:W2:Y:S01]  /*11f80*/  LDC R24, c[0x0][0x638] ;  /* 0x00018e00ff187b82 */ /* 0x000ea20000000800 */
[-C--:B---3--:R-:W-:Y:S02]  /*11f90*/  SHF.L.U32 R8, R8, R27.reuse, RZ ;  /* 0x0000001b08087219 */ /* 0x088fe400000006ff */
[-CC-:B------:R-:W-:Y:S02]  /*11fa0*/  SHF.R.U64 R23, R21, R27.reuse, R2.reuse ;  /* 0x0000001b15177219 */ /* 0x180fe40000001202 */
[----:B------:R-:W-:Y:S02]  /*11fb0*/  LOP3.LUT R30, RZ, R8, RZ, 0x33, !PT ;  /* 0x00000008ff1e7212 */ /* 0x000fe400078e33ff */
[----:B------:R-:W-:Y:S01]  /*11fc0*/  SHF.R.U32.HI R9, RZ, R27, R2 ;  /* 0x0000001bff097219 */ /* 0x000fe20000011602 */
[----:B------:R-:W3:Y:S01]  /*11fd0*/  LDC R25, c[0x0][0x610] ;  /* 0x00018400ff197b82 */ /* 0x000ee20000000800 */
[----:B------:R-:W-:Y:S01]  /*11fe0*/  IMAD.MOV.U32 R8, RZ, RZ, R23 ;  /* 0x000000ffff087224 */ /* 0x000fe200078e0017 */
[----:B------:R-:W-:Y:S06]  /*11ff0*/  @!P0 BRA `(.L_x_423) ;  /* 0x0000000000288947 */ /* 0x000fec0003800000 */
[----:B------:R-:W4:Y:S02]  /*12000*/  LDC R2, c[0x0][0x64c] ;  /* 0x00019300ff027b82 */ /* 0x000f240000000800 */
[----:B----4-:R-:W-:-:S05]  /*12010*/  IADD3 R13, P0, R23, R2, RZ ;  /* 0x00000002170d7210 */ /* 0x010fca0007f1e0ff */
        /* <DEDUP_REMOVED lines=8> */
.L_x_423:
[----:B------:R-:W4:Y:S01]  /*120a0*/  LDC R2, c[0x0][0x65c] ;  /* 0x00019700ff027b82 */ /* 0x000f220000000800 */
[----:B-1----:R-:W-:Y:S01]  /*120b0*/  SHF.R.U64 R5, R8, R20, R9 ;  /* 0x0000001408057219 */ /* 0x002fe20000001209 */
[----:B0-----:R-:W-:Y:S01]  /*120c0*/  VIADD R9, R18, 0xffffffff ;  /* 0xffffffff12097836 */ /* 0x001fe20000000000 */
[----:B------:R-:W-:Y:S01]  /*120d0*/  SHF.L.U32 R26, R26, R27, RZ ;  /* 0x0000001b1a1a7219 */ /* 0x000fe200000006ff */
[----:B------:R-:W-:Y:S01]  /*120e0*/  IMAD.MOV.U32 R13, RZ, RZ, R16 ;  /* 0x000000ffff0d7224 */ /* 0x000fe200078e0010 */
[----:B------:R-:W-:Y:S02]  /*120f0*/  IADD3 R8, -R5, RZ, RZ ;  /* 0x000000ff05087210 */ /* 0x000fe40007ffe1ff */
[----:B----4-:R-:W-:Y:S02]  /*12100*/  ISETP.NE.AND P0, PT, R2, 0x1, PT ;  /* 0x000000010200780c */ /* 0x010fe40003f05270 */
[----:B------:R-:W-:-:S11]  /*12110*/  LOP3.LUT R2, R21, R30, RZ, 0xc0, !PT ;  /* 0x0000001e15027212 */ /* 0x000fd600078ec0ff */
[----:B------:R-:W-:Y:S02]  /*12120*/  @P0 IMAD R3, R7, R14, R4 ;  /* 0x0000000e07030224 */ /* 0x000fe400078e0204 */
[----:B------:R-:W-:Y:S01]  /*12130*/  IMAD R4, R26, R5, R2 ;  /* 0x000000051a047224 */ /* 0x000fe200078e0202 */
[----:B------:R-:W-:Y:S01]  /*12140*/  LOP3.LUT R5, R6, R9, RZ, 0xc0, !PT ;  /* 0x0000000906057212 */ /* 0x000fe200078ec0ff */
[----:B--2---:R-:W-:Y:S02]  /*12150*/  IMAD R2, R8, R24, R23 ;  /* 0x0000001808027224 */ /* 0x004fe400078e0217 */
[----:B---3--:R-:W-:Y:S02]  /*12160*/  IMAD R3, R4, R25, R3 ;  /* 0x0000001904037224 */ /* 0x008fe400078e0203 */
[----:B------:R-:W-:Y:S02]  /*12170*/  IMAD R12, R2, R18, R5 ;  /* 0x00000012020c7224 */ /* 0x000fe400078e0205 */
[----:B------:R-:W-:-:S03]  /*12180*/  IMAD.MOV.U32 R4, RZ, RZ, 0x1 ;  /* 0x00000001ff047424 */ /* 0x000fc600078e00ff */
[----:B------:R-:W-:Y:S02]  /*12190*/  SEL R21, R12, R3, !P0 ;  /* 0x000000030c157207 */ /* 0x000fe40004000000 */
[----:B------:R-:W-:Y:S02]  /*121a0*/  PRMT R2, R4, 0x7610, R2 ;  /* 0x0000761004027816 */ /* 0x000fe40000000002 */
[----:B------:R-:W-:-:S07]  /*121b0*/  SEL R12, R3, R12, !P0 ;  /* 0x0000000c030c7207 */ /* 0x000fce0004000000 */
.L_x_421:
[----:B------:R-:W-:-:S08]  /*121c0*/  NOP ;  /* 0x0000000000007918 */ /* 0x000fd00000000000 */
[----:B------:R-:W0:-:S00]  /*121d0*/  USETMAXREG.DEALLOC.CTAPOOL 0x28 ;  /* 0x00000028000079c8 */ /* 0x000e0000080e0500 */
[----:B0-----:R-:W-:-:S13]  /*121e0*/  ISETP.NE.AND P0, PT, R0, RZ, PT ;  /* 0x000000ff0000720c */ /* 0x001fda0003f05270 */
[----:B------:R-:W-:Y:S05]  /*121f0*/  @P0 EXIT ;  /* 0x000000000000094d */ /* 0x000fea0003800000 */
[----:B------:R-:W-:Y:S01]  /*12200*/  LOP3.LUT P0, RZ, R2, 0xff, RZ, 0xc0, !PT ;  /* 0x000000ff02ff7812 */ /* 0x000fe2000780c0ff */
[----:B------:R-:W-:Y:S02]  /*12210*/  IMAD.MOV.U32 R0, RZ, RZ, 0x1 ;  /* 0x00000001ff007424 */ /* 0x000fe400078e00ff */
[----:B------:R-:W-:-:S10]  /*12220*/  IMAD.MOV.U32 R10, RZ, RZ, RZ ;  /* 0x000000ffff0a7224 */ /* 0x000fd400078e00ff */
[----:B------:R-:W-:Y:S05]  /*12230*/  @!P0 BRA `(.L_x_424) ;  /* 0x0000000c00488947 */ /* 0x000fea0003800000 */
[----:B------:R-:W0:Y:S01]  /*12240*/  LDC R0, c[0x0][0x28c] ;  /* 0x0000a300ff007b82 */ /* 0x000e220000000800 */
[----:B------:R-:W1:Y:S01]  /*12250*/  S2R R8, SR_CgaCtaId ;  /* 0x0000000000087919 */ /* 0x000e620000008800 */
[----:B------:R-:W-:Y:S01]  /*12260*/  ULDC UR5, c[0x0][0x600] ;  /* 0x0001800000057ab9 */ /* 0x000fe20000000800 */
[----:B------:R-:W-:Y:S01]  /*12270*/  ULDC UR4, c[0x0][0xc] ;  /* 0x0000030000047ab9 */ /* 0x000fe20000000800 */
[----:B------:R-:W-:Y:S01]  /*12280*/  UIADD3 UR16, UR5, -0x1, URZ ;  /* 0xffffffff05107890 */ /* 0x000fe2000fffe03f */
[----:B------:R-:W-:Y:S01]  /*12290*/  BSSY B0, `(.L_x_424) ;  /* 0x00000cc000007945 */ /* 0x000fe20003800000 */
[----:B------:R-:W-:Y:S01]  /*122a0*/  ULDC UR6, c[0x0][0x658] ;  /* 0x0001960000067ab9 */ /* 0x000fe20000000800 */
[----:B------:R-:W-:Y:S01]  /*122b0*/  ULDC UR5, c[0x0][0x10] ;  /* 0x0000040000057ab9 */ /* 0x000fe20000000800 */
[----:B------:R-:W-:Y:S01]  /*122c0*/  UMOV UR7, 0xffffffff ;  /* 0xffffffff00077882 */ /* 0x000fe20000000000 */
[----:B------:R-:W-:Y:S01]  /*122d0*/  UMOV UR8, 0x1 ;  /* 0x0000000100087882 */ /* 0x000fe20000000000 */
[----:B------:R-:W-:Y:S01]  /*122e0*/  UIMAD.WIDE.U32 UR4, UR4, UR5, URZ ;  /* 0x00000005040472a5 */ /* 0x000fe2000f8e003f */
[----:B------:R-:W-:Y:S01]  /*122f0*/  MOV R11, 0x1 ;  /* 0x00000001000b7802 */ /* 0x000fe20000000f00 */
[----:B------:R-:W-:Y:S01]  /*12300*/  USHF.L.U32 UR7, UR7, UR6, URZ ;  /* 0x0000000607077299 */ /* 0x000fe2000800063f */
[----:B------:R-:W-:Y:S01]  /*12310*/  LOP3.LUT R6, R17, 0x2, RZ, 0xfc, !PT ;  /* 0x0000000211067812 */ /* 0x000fe200078efcff */
[----:B------:R-:W-:Y:S01]  /*12320*/  USHF.L.U32 UR18, UR8, UR6, URZ ;  /* 0x0000000608127299 */ /* 0x000fe2000800063f */
[----:B------:R-:W-:Y:S01]  /*12330*/  IMAD.MOV.U32 R10, RZ, RZ, RZ ;  /* 0x000000ffff0a7224 */ /* 0x000fe200078e00ff */
[----:B------:R-:W-:Y:S01]  /*12340*/  ULOP3.LUT UR17, URZ, UR7, URZ, 0x33, !UPT ;  /* 0x000000073f117292 */ /* 0x000fe2000f8e333f */
[----:B------:R-:W-:Y:S01]  /*12350*/  ULDC UR6, c[0x0][0x14] ;  /* 0x0000050000067ab9 */ /* 0x000fe20000000800 */
[----:B------:R-:W-:Y:S01]  /*12360*/  ULDC.64 UR22, c[0x0][0x198] ;  /* 0x0000660000167ab9 */ /* 0x000fe20000000a00 */
[----:B------:R-:W-:-:S02]  /*12370*/  UIMAD.WIDE.U32 UR20, UR4, UR6, URZ ;  /* 0x00000006041472a5 */ /* 0x000fc4000f8e003f */
[----:B------:R-:W-:Y:S01]  /*12380*/  UIMAD UR13, UR5, UR6, URZ ;  /* 0x00000006050d72a4 */ /* 0x000fe2000f8e023f */
[----:B0-----:R-:W-:-:S03]  /*12390*/  VIADD R0, R0, 0x3f ;  /* 0x0000003f00007836 */ /* 0x001fc60000000000 */
[----:B------:R-:W-:Y:S02]  /*123a0*/  UIADD3 UR13, UR21, UR13, URZ ;  /* 0x0000000d150d7290 */ /* 0x000fe4000fffe03f */
[----:B------:R-:W-:-:S04]  /*123b0*/  SHF.R.S32.HI R3, RZ, 0x1f, R0 ;  /* 0x0000001fff037819 */ /* 0x000fc80000011400 */
[----:B------:R-:W-:Y:S01]  /*123c0*/  LEA.HI R3, R3, R0, RZ, 0x6 ;  /* 0x0000000003037211 */ /* 0x000fe200078f30ff */
[----:B------:R-:W-:Y:S01]  /*123d0*/  IMAD.MOV.U32 R0, RZ, RZ, 0x1 ;  /* 0x00000001ff007424 */ /* 0x000fe200078e00ff */
[----:B-1----:R-:W-:Y:S02]  /*123e0*/  LOP3.LUT R8, R8, 0x1, RZ, 0xc0, !PT ;  /* 0x0000000108087812 */ /* 0x002fe400078ec0ff */
[----:B------:R-:W-:-:S05]  /*123f0*/  SHF.R.S32.HI R7, RZ, 0x6, R3 ;  /* 0x00000006ff077819 */ /* 0x000fca0000011403 */
[----:B------:R-:W-:-:S07]  /*12400*/  VIADD R9, R7, 0x1 ;  /* 0x0000000107097836 */ /* 0x000fce0000000000 */
.L_x_435:
[----:B------:R-:W-:-:S03]  /*12410*/  UMOV UR4, 0xffffffff ;  /* 0xffffffff00047882 */ /* 0x000fc60000000000 */
[----:B------:R-:W-:Y:S05]  /*12420*/  BRA.DIV UR4, `(.L_x_425) ;  /* 0x0000000e04907947 */ /* 0x000fea000b800000 */
[----:B------:R-:W-:-:S13]  /*12430*/  ELECT P6, URZ, PT ;  /* 0x00000000003f782f */ /* 0x000fda00038c0000 */
.L_x_445:
[----:B------:R-:W0:Y:S01]  /*12440*/  LDC R2, c[0x0][0x28c] ;  /* 0x0000a300ff027b82 */ /* 0x000e220000000800 */
[----:B------:R-:W-:Y:S01]  /*12450*/  BSSY B1, `(.L_x_426) ;  /* 0x000003b000017945 */ /* 0x000fe20003800000 */
[----:B0-----:R-:W-:-:S13]  /*12460*/  ISETP.LT.OR P6, PT, R2, 0x1, !P6 ;  /* 0x000000010200780c */ /* 0x001fda00077c1670 */
[----:B------:R-:W-:Y:S05]  /*12470*/  @P6 BRA `(.L_x_427) ;  /* 0x0000000000e06947 */ /* 0x000fea0003800000 */
[----:B------:R-:W-:Y:S01]  /*12480*/  IMAD R21, R21, 0x2, R8 ;  /* 0x0000000215157824 */ /* 0x000fe200078e0208 */
[----:B------:R-:W-:Y:S01]  /*12490*/  MOV R18, RZ ;  /* 0x000000ff00127202 */ /* 0x000fe20000000f00 */
[----:B------:R-:W-:Y:S02]  /*124a0*/  IMAD.SHL.U32 R14, R12, 0x80, RZ ;  /* 0x000000800c0e7824 */ /* 0x000fe400078e00ff */
[----:B------:R-:W-:Y:S02]  /*124b0*/  IMAD.MOV.U32 R2, RZ, RZ, R9 ;  /* 0x000000ffff027224 */ /* 0x000fe400078e0009 */
[----:B------:R-:W-:Y:S02]  /*124c0*/  IMAD.MOV.U32 R3, RZ, RZ, R0 ;  /* 0x000000ffff037224 */ /* 0x000fe400078e0000 */
[----:B------:R-:W-:Y:S02]  /*124d0*/  IMAD.MOV.U32 R5, RZ, RZ, R10 ;  /* 0x000000ffff057224 */ /* 0x000fe400078e000a */
[----:B------:R-:W-:-:S07]  /*124e0*/  IMAD R21, R21, 0xc0, RZ ;  /* 0x000000c015157824 */ /* 0x000fce00078e02ff */
.L_x_430:
[----:B------:R-:W0:Y:S01]  /*124f0*/  S2R R15, SR_CgaCtaId ;  /* 0x00000000000f7919 */ /* 0x000e220000008800 */
[----:B------:R-:W-:Y:S01]  /*12500*/  MOV R4, 0x400 ;  /* 0x0000040000047802 */ /* 0x000fe20000000f00 */
[----:B------:R-:W1:Y:S03]  /*12510*/  S2R R12, SR_TID.X ;  /* 0x00000000000c7919 */ /* 0x000e660000002100 */
[----:B0-----:R-:W-:Y:S02]  /*12520*/  LEA R16, R15, R4, 0x18 ;  /* 0x000000040f107211 */ /* 0x001fe400078ec0ff */
[----:B------:R-:W-:Y:S02]  /*12530*/  SHF.L.U32 R4, R3, 0x1f, RZ ;  /* 0x0000001f03047819 */ /* 0x000fe400000006ff */
[----:B-1----:R-:W-:Y:S01]  /*12540*/  LOP3.LUT P1, RZ, R12, 0x7f, RZ, 0xc0, !PT ;  /* 0x0000007f0cff7812 */ /* 0x002fe2000782c0ff */
[----:B------:R-:W-:-:S04]  /*12550*/  IMAD R15, R5, 0x8, R16 ;  /* 0x00000008050f7824 */ /* 0x000fc800078e0210 */
[----:B------:R-:W0:Y:S08]  /*12560*/  SYNCS.PHASECHK.TRANS64.TRYWAIT P0, [R15+URZ+0x18], R4 ;  /* 0x000018040f0075a7 */ /* 0x000e30000800017f */
[----:B------:R-:W1:Y:S01]  /*12570*/  @!P1 LDC R12, c[0x0][0x500] ;  /* 0x00014000ff0c9b82 */ /* 0x000e620000000800 */
[----:B0-----:R-:W-:Y:S05]  /*12580*/  @!P0 BRA `(.L_x_428) ;  /* 0x0000000c00588947 */ /* 0x001fea0003800000 */
.L_x_446:
[----:B0-----:R-:W-:Y:S01]  /*12590*/  PRMT R4, R6, 0x9910, RZ ;  /* 0x0000991006047816 */ /* 0x001fe200000000ff */
[----:B-1----:R0:W-:Y:S03]  /*125a0*/  @!P1 SYNCS.ARRIVE.TRANS64 RZ, [R15+URZ], R12 ;  /* 0x0000000c0fff99a7 */ /* 0x0021e6000800003f */
[----:B------:R-:W-:-:S13]  /*125b0*/  ISETP.NE.AND P0, PT, R4, 0x2, PT ;  /* 0x000000020400780c */ /* 0x000fda0003f05270 */
[----:B0-----:R-:W-:Y:S05]  /*125c0*/  @P0 BRA `(.L_x_429) ;  /* 0x0000000000040947 */ /* 0x001fea0003800000 */
[----:B------:R-:W-:Y:S01]  /*125d0*/  BPT.TRAP 0x1 ;  /* 0x000000040000795c */ /* 0x000fe20000300000 */
.L_x_429:
[C---:B------:R-:W-:Y:S01]  /*125e0*/  IMAD R4, R5.reuse, 0x2, R8 ;  /* 0x0000000205047824 */ /* 0x040fe200078e0208 */
[----:B------:R-:W-:Y:S01]  /*125f0*/  LEA R12, R5, R16, 0xe ;  /* 0x00000010050c7211 */ /* 0x000fe200078e70ff */
[----:B------:R-:W-:Y:S01]  /*12600*/  VIADD R2, R2, 0xffffffff ;  /* 0xffffffff02027836 */ /* 0x000fe20000000000 */
[----:B------:R-:W-:Y:S01]  /*12610*/  R2UR UR9, R15 ;  /* 0x000000000f0972ca */ /* 0x000fe200000e0000 */
[----:B------:R-:W-:Y:S01]  /*12620*/  IMAD R4, R4, 0x3000, RZ ;  /* 0x0000300004047824 */ /* 0x000fe200078e02ff */
[----:B------:R-:W-:Y:S01]  /*12630*/  R2UR UR5, R12 ;  /* 0x000000000c0572ca */ /* 0x000fe200000e0000 */
[----:B------:R-:W-:Y:S01]  /*12640*/  UIADD3 UR4, UP0, UR22, 0xf0, URZ ;  /* 0x000000f016047890 */ /* 0x000fe2000ff1e03f */
[----:B------:R-:W-:Y:S01]  /*12650*/  R2UR UR11, R14 ;  /* 0x000000000e0b72ca */ /* 0x000fe200000e0000 */
[----:B------:R-:W-:Y:S01]  /*12660*/  IMAD R4, R4, 0x2, R16 ;  /* 0x0000000204047824 */ /* 0x000fe200078e0210 */
[----:B------:R-:W-:Y:S01]  /*12670*/  R2UR UR10, R18 ;  /* 0x00000000120a72ca */ /* 0x000fe200000e0000 */
[----:B------:R-:W-:Y:S01]  /*12680*/  UIADD3 UR24, UP1, UR22, 0x1f0, URZ ;  /* 0x000001f016187890 */ /* 0x000fe2000ff3e03f */
[----:B------:R-:W-:Y:S01]  /*12690*/  R2UR UR12, R13 ;  /* 0x000000000d0c72ca */ /* 0x000fe200000e0000 */
[----:B------:R-:W-:Y:S01]  /*126a0*/  VIADD R5, R5, 0x1 ;  /* 0x0000000105057836 */ /* 0x000fe20000000000 */
[----:B------:R-:W-:Y:S01]  /*126b0*/  R2UR UR8, R4 ;  /* 0x00000000040872ca */ /* 0x000fe200000e0000 */
[----:B------:R-:W-:Y:S01]  /*126c0*/  UIADD3.X UR25, URZ, UR23, URZ, UP1, !UPT ;  /* 0x000000173f197290 */ /* 0x000fe20008ffe43f */
[----:B------:R-:W-:Y:S01]  /*126d0*/  R2UR UR19, R21 ;  /* 0x00000000151372ca */ /* 0x000fe200000e0000 */
[----:B------:R-:W-:Y:S01]  /*126e0*/  UMOV UR6, 0x0 ;  /* 0x0000000000067882 */ /* 0x000fe20000000000 */
[----:B------:R-:W-:Y:S01]  /*126f0*/  ISETP.GT.AND P1, PT, R2, 0x1, PT ;  /* 0x000000010200780c */ /* 0x000fe20003f24270 */
[----:B------:R-:W-:Y:S01]  /*12700*/  UIADD3 UR14, UR5, 0x100, URZ ;  /* 0x00000100050e7890 */ /* 0x000fe2000fffe03f */
[----:B------:R-:W-:Y:S01]  /*12710*/  ISETP.NE.AND P0, PT, R5, 0x3, PT ;  /* 0x000000030500780c */ /* 0x000fe20003f05270 */
[----:B------:R-:W-:Y:S01]  /*12720*/  UIADD3.X UR5, URZ, UR23, URZ, UP0, !UPT ;  /* 0x000000173f057290 */ /* 0x000fe200087fe43f */
[----:B------:R-:W-:Y:S01]  /*12730*/  VIADD R18, R18, 0x40 ;  /* 0x0000004012127836 */ /* 0x000fe20000000000 */
[----:B------:R-:W-:Y:S01]  /*12740*/  UMOV UR7, 0x10000000 ;  /* 0x1000000000077882 */ /* 0x000fe20000000000 */
[----:B------:R-:W-:Y:S01]  /*12750*/  UMOV UR26, 0x30000 ;  /* 0x00030000001a7882 */ /* 0x000fe20000000000 */
[----:B------:R-:W-:-:S02]  /*12760*/  SEL R4, RZ, 0x1, P0 ;  /* 0x00000001ff047807 */ /* 0x000fc40000000000 */
[----:B------:R-:W-:Y:S01]  /*12770*/  UIADD3 UR15, UR8, 0xc100, URZ ;  /* 0x0000c100080f7890 */ /* 0x000fe2000fffe03f */
[----:B------:R-:W-:Y:S02]  /*12780*/  SEL R5, R5, RZ, P0 ;  /* 0x000000ff05057207 */ /* 0x000fe40000000000 */
[----:B------:R-:W-:Y:S01]  /*12790*/  UMOV UR8, UR14 ;  /* 0x0000000e00087c82 */ /* 0x000fe20008000000 */
[----:B------:R-:W-:Y:S01]  /*127a0*/  LOP3.LUT R3, R3, R4, RZ, 0x3c, !PT ;  /* 0x0000000403037212 */ /* 0x000fe200078e3cff */
[----:B------:R0:W-:Y:S02]  /*127b0*/  UTMALDG.3D [UR8], [UR4], desc[UR6] ;  /* 0x00000608040075b4 */ /* 0x0001e40008011000 */
[----:B0-----:R-:W-:Y:S01]  /*127c0*/  UMOV UR8, UR15 ;  /* 0x0000000f00087c82 */ /* 0x001fe20008000000 */
[----:B------:R-:W-:Y:S02]  /*127d0*/  UMOV UR11, UR19 ;  /* 0x00000013000b7c82 */ /* 0x000fe40008000000 */
[----:B------:R0:W-:Y:S02]  /*127e0*/  UTMALDG.3D.MULTICAST [UR8], [UR24], UR26, desc[UR6] ;  /* 0x00000608180073b4 */ /* 0x0001e4000801181a */
[----:B0-----:R-:W-:Y:S05]  /*127f0*/  @P1 BRA `(.L_x_430) ;  /* 0xfffffffc003c1947 */ /* 0x001fea000383ffff */
.L_x_427:
[----:B------:R-:W-:Y:S05]  /*12800*/  BSYNC B1 ;  /* 0x0000000000017941 */ /* 0x000fea0003800000 */
.L_x_426:
[----:B------:R-:W-:Y:S01]  /*12810*/  LOP3.LUT P1, RZ, R11, 0xff, RZ, 0xc0, !PT ;  /* 0x000000ff0bff7812 */ /* 0x000fe2000782c0ff */
[C---:B------:R-:W-:Y:S01]  /*12820*/  IMAD.IADD R10, R7.reuse, 0x1, R10 ;  /* 0x00000001070a7824 */ /* 0x040fe200078e020a */
[----:B------:R-:W-:Y:S01]  /*12830*/  ULDC.64 UR4, c[0x0][0x650] ;  /* 0x0001940000047ab9 */ /* 0x000fe20000000a00 */
[C---:B------:R-:W-:Y:S01]  /*12840*/  ISETP.GE.U32.AND P2, PT, R7.reuse, 0x3, PT ;  /* 0x000000030700780c */ /* 0x040fe20003f46070 */
[----:B------:R-:W-:Y:S01]  /*12850*/  BSSY B1, `(.L_x_431) ;  /* 0x000006d000017945 */ /* 0x000fe20003800000 */
[----:B------:R-:W-:Y:S01]  /*12860*/  MOV R12, 0xffffffff ;  /* 0xffffffff000c7802 */ /* 0x000fe20000000f00 */
[----:B------:R-:W-:Y:S01]  /*12870*/  IMAD.MOV.U32 R21, RZ, RZ, -0x1 ;  /* 0xffffffffff157424 */ /* 0x000fe200078e00ff */
[----:B------:R-:W-:Y:S01]  /*12880*/  ISETP.GT.U32.AND P0, PT, R10, 0x2, PT ;  /* 0x000000020a00780c */ /* 0x000fe20003f04070 */
[----:B------:R-:W-:Y:S01]  /*12890*/  IMAD.MOV.U32 R13, RZ, RZ, -0x1 ;  /* 0xffffffffff0d7424 */ /* 0x000fe200078e00ff */
[----:B------:R-:W-:Y:S02]  /*128a0*/  PRMT R11, RZ, 0x7610, R11 ;  /* 0x00007610ff0b7816 */ /* 0x000fe4000000000b */
[----:B------:R-:W-:-:S02]  /*128b0*/  ISETP.LT.U32.AND P0, PT, R7, 0x3, P0 ;  /* 0x000000030700780c */ /* 0x000fc40000701070 */
[----:B------:R-:W0:Y:S01]  /*128c0*/  @P1 S2R R3, SR_CgaCtaId ;  /* 0x0000000000031919 */ /* 0x000e220000008800 */
[----:B------:R-:W-:-:S04]  /*128d0*/  @P1 MOV R2, 0x400 ;  /* 0x0000040000021802 */ /* 0x000fc80000000f00 */
[----:B0-----:R-:W-:Y:S01]  /*128e0*/  @P1 LEA R4, R3, R2, 0x18 ;  /* 0x0000000203041211 */ /* 0x001fe200078ec0ff */
[----:B------:R-:W-:-:S03]  /*128f0*/  IMAD.WIDE.U32 R2, R10, -0x55555555, RZ ;  /* 0xaaaaaaab0a027825 */ /* 0x000fc600078e00ff */
[----:B------:R0:W-:Y:S01]  /*12900*/  @P1 SYNCS.ARRIVE.TRANS64.A1T0 RZ, [R4+URZ+0x48], RZ ;  /* 0x000048ff04ff19a7 */ /* 0x0001e2000810003f */
[----:B------:R-:W-:Y:S02]  /*12910*/  IADD3 R22, P1, R22, UR20, RZ ;  /* 0x0000001416167c10 */ /* 0x000fe4000ff3e0ff */
[----:B------:R-:W-:Y:S02]  /*12920*/  SHF.R.U32.HI R5, RZ, 0x1, R3 ;  /* 0x00000001ff057819 */ /* 0x000fe40000011603 */
[----:B------:R-:W-:Y:S02]  /*12930*/  SEL R3, RZ, 0x1, !P0 ;  /* 0x00000001ff037807 */ /* 0x000fe40004000000 */
[----:B------:R-:W-:Y:S01]  /*12940*/  IADD3.X R19, R19, UR13, RZ, P1, !PT ;  /* 0x0000000d13137c10 */ /* 0x000fe20008ffe4ff */
[----:B------:R-:W-:Y:S01]  /*12950*/  IMAD R10, R5, -0x3, R10 ;  /* 0xfffffffd050a7824 */ /* 0x000fe200078e020a */
[----:B------:R-:W-:Y:S02]  /*12960*/  ISETP.GE.U32.AND P0, PT, R22, UR4, PT ;  /* 0x0000000416007c0c */ /* 0x000fe4000bf06070 */
[----:B------:R-:W-:-:S02]  /*12970*/  LOP3.LUT R0, R0, R3, RZ, 0x3c, !PT ;  /* 0x0000000300007212 */ /* 0x000fc400078e3cff */
[----:B------:R-:W-:Y:S02]  /*12980*/  ISETP.GE.U32.AND.EX P0, PT, R19, UR5, PT, P0 ;  /* 0x0000000513007c0c */ /* 0x000fe4000bf06100 */
[----:B------:R-:W-:Y:S02]  /*12990*/  @P2 LOP3.LUT R0, R0, 0x1, R5, 0x78, !PT ;  /* 0x0000000100002812 */ /* 0x000fe400078e7805 */
[----:B------:R-:W-:-:S09]  /*129a0*/  PRMT R2, RZ, 0x7610, R2 ;  /* 0x00007610ff027816 */ /* 0x000fd20000000002 */
[----:B0-----:R-:W-:Y:S05]  /*129b0*/  @P0 BRA `(.L_x_432) ;  /* 0x0000000400580947 */ /* 0x001fea0003800000 */
[----:B------:R-:W0:Y:S01]  /*129c0*/  S2R R14, SR_CTAID.X ;  /* 0x00000000000e7919 */ /* 0x000e220000002500 */
[----:B------:R-:W-:Y:S01]  /*129d0*/  ULDC.64 UR4, c[0x0][0x628] ;  /* 0x00018a0000047ab9 */ /* 0x000fe20000000a00 */
[----:B------:R-:W1:Y:S01]  /*129e0*/  LDC R15, c[0x0][0x144] ;  /* 0x00005100ff0f7b82 */ /* 0x000e620000000800 */
[----:B------:R-:W-:Y:S01]  /*129f0*/  ISETP.NE.U32.AND P0, PT, RZ, UR4, PT ;  /* 0x00000004ff007c0c */ /* 0x000fe2000bf05070 */
[----:B------:R-:W2:Y:S01]  /*12a00*/  S2R R12, SR_CTAID.Y ;  /* 0x00000000000c7919 */ /* 0x000ea20000002600 */
[----:B------:R-:W-:Y:S01]  /*12a10*/  ULDC UR7, c[0x0][0x630] ;  /* 0x00018c0000077ab9 */ /* 0x000fe20000000800 */
[----:B------:R-:W-:Y:S01]  /*12a20*/  ULDC UR8, c[0x0][0x150] ;  /* 0x0000540000087ab9 */ /* 0x000fe20000000800 */
[----:B------:R-:W-:Y:S01]  /*12a30*/  ISETP.NE.AND.EX P0, PT, RZ, UR5, PT, P0 ;  /* 0x00000005ff007c0c */ /* 0x000fe2000bf05300 */
[----:B------:R-:W-:Y:S02]  /*12a40*/  IMAD.MOV.U32 R2, RZ, RZ, R22 ;  /* 0x000000ffff027224 */ /* 0x000fe400078e0016 */
[----:B------:R-:W-:Y:S01]  /*12a50*/  IMAD.MOV.U32 R3, RZ, RZ, R19 ;  /* 0x000000ffff037224 */ /* 0x000fe200078e0013 */
[----:B0-----:R-:W-:-:S09]  /*12a60*/  I2FP.F32.U32 R16, R14 ;  /* 0x0000000e00107245 */ /* 0x001fd20000201000 */
[----:B------:R-:W-:Y:S05]  /*12a70*/  @!P0 BRA `(.L_x_433) ;  /* 0x0000000000288947 */ /* 0x000fea0003800000 */
[----:B------:R-:W-:Y:S02]  /*12a80*/  ULDC UR6, c[0x0][0x634] ;  /* 0x00018d0000067ab9 */ /* 0x000fe40000000800 */
[----:B------:R-:W-:-:S05]  /*12a90*/  IADD3 R3, P0, R22, UR6, RZ ;  /* 0x0000000616037c10 */ /* 0x000fca000ff1e0ff */
[----:B------:R-:W-:-:S04]  /*12aa0*/  IMAD.X R13, RZ, RZ, R19, P0 ;  /* 0x000000ffff0d7224 */ /* 0x000fc800000e0613 */
[----:B------:R-:W-:-:S04]  /*12ab0*/  IMAD.WIDE.U32 R4, R13, UR4, RZ ;  /* 0x000000040d047c25 */ /* 0x000fc8000f8e00ff */
[----:B------:R-:W-:-:S04]  /*12ac0*/  IMAD.WIDE.U32 R4, P0, R3, UR5, R4 ;  /* 0x0000000503047c25 */ /* 0x000fc8000f800004 */
[----:B------:R-:W-:-:S04]  /*12ad0*/  IMAD.WIDE.U32 R2, R3, UR4, RZ ;  /* 0x0000000403027c25 */ /* 0x000fc8000f8e00ff */
[----:B------:R-:W-:Y:S01]  /*12ae0*/  IMAD.MOV.U32 R2, RZ, RZ, R5 ;  /* 0x000000ffff027224 */ /* 0x000fe200078e0005 */
[----:B------:R-:W-:Y:S02]  /*12af0*/  IADD3 RZ, P1, R3, R4, RZ ;  /* 0x0000000403ff7210 */ /* 0x000fe40007f3e0ff */
[----:B------:R-:W-:-:S03]  /*12b00*/  IADD3.X R3, RZ, RZ, RZ, P0, !PT ;  /* 0x000000ffff037210 */ /* 0x000fc600007fe4ff */
[----:B------:R-:W-:-:S08]  /*12b10*/  IMAD.WIDE.U32.X R2, R13, UR5, R2, P1 ;  /* 0x000000050d027c25 */ /* 0x000fd000088e0402 */
.L_x_433:
[----:B------:R-:W-:Y:S01]  /*12b20*/  FMUL R16, R16, UR8 ;  /* 0x0000000810107c20 */ /* 0x000fe20008400000 */
[--C-:B------:R-:W-:Y:S01]  /*12b30*/  SHF.R.U64 R13, R2, UR7, R3.reuse ;  /* 0x00000007020d7c19 */ /* 0x100fe20008001203 */
[----:B------:R-:W-:Y:S01]  /*12b40*/  ULDC.64 UR4, c[0x0][0x620] ;  /* 0x0001880000047ab9 */ /* 0x000fe20000000a00 */
[----:B------:R-:W-:Y:S01]  /*12b50*/  SHF.R.U32.HI R2, RZ, UR7, R3 ;  /* 0x00000007ff027c19 */ /* 0x000fe20008011603 */
[----:B------:R-:W-:Y:S01]  /*12b60*/  IMAD.MOV.U32 R3, RZ, RZ, R19 ;  /* 0x000000ffff037224 */ /* 0x000fe200078e0013 */
[----:B------:R-:W-:Y:S01]  /*12b70*/  IADD3 R21, P0, RZ, -R13, RZ ;  /* 0x8000000dff157210 */ /* 0x000fe20007f1e0ff */
[----:B------:R-:W0:Y:S01]  /*12b80*/  F2I.U32.TRUNC.NTZ R16, R16 ;  /* 0x0000001000107305 */ /* 0x000e22000020f000 */
[----:B------:R-:W-:-:S03]  /*12b90*/  ULDC.64 UR6, c[0x0][0x640] ;  /* 0x0001900000067ab9 */ /* 0x000fc60000000a00 */
[----:B------:R-:W-:Y:S01]  /*12ba0*/  IMAD.X R2, RZ, RZ, ~R2, P0 ;  /* 0x000000ffff027224 */ /* 0x000fe200000e0e02 */
[----:B------:R-:W-:-:S03]  /*12bb0*/  ISETP.NE.U32.AND P0, PT, RZ, UR6, PT ;  /* 0x00000006ff007c0c */ /* 0x000fc6000bf05070 */
[----:B------:R-:W-:Y:S01]  /*12bc0*/  IMAD R2, R2, UR4, RZ ;  /* 0x0000000402027c24 */ /* 0x000fe2000f8e02ff */
[----:B------:R-:W-:-:S03]  /*12bd0*/  ISETP.NE.AND.EX P0, PT, RZ, UR7, PT, P0 ;  /* 0x00000007ff007c0c */ /* 0x000fc6000bf05300 */
[C---:B------:R-:W-:Y:S01]  /*12be0*/  IMAD R5, R21.reuse, UR5, R2 ;  /* 0x0000000515057c24 */ /* 0x040fe2000f8e0202 */
[----:B------:R-:W-:Y:S01]  /*12bf0*/  ULDC UR5, c[0x0][0x154] ;  /* 0x0000550000057ab9 */ /* 0x000fe20000000800 */
[----:B------:R-:W-:Y:S02]  /*12c00*/  IMAD.MOV.U32 R2, RZ, RZ, R22 ;  /* 0x000000ffff027224 */ /* 0x000fe400078e0016 */
[----:B0-----:R-:W-:Y:S02]  /*12c10*/  IMAD.MOV R4, RZ, RZ, -R16 ;  /* 0x000000ffff047224 */ /* 0x001fe400078e0a10 */
[----:B------:R-:W-:Y:S01]  /*12c20*/  IMAD.WIDE.U32 R2, R21, UR4, R2 ;  /* 0x0000000415027c25 */ /* 0x000fe2000f8e0002 */
[----:B------:R-:W-:-:S03]  /*12c30*/  ULDC UR4, c[0x0][0x618] ;  /* 0x0001860000047ab9 */ /* 0x000fc60000000800 */
[----:B-1----:R-:W-:Y:S01]  /*12c40*/  IMAD R14, R15, R4, R14 ;  /* 0x000000040f0e7224 */ /* 0x002fe200078e020e */
[----:B--2---:R-:W-:Y:S01]  /*12c50*/  I2FP.F32.U32 R4, R12 ;  /* 0x0000000c00047245 */ /* 0x004fe20000201000 */
[----:B------:R-:W0:Y:S01]  /*12c60*/  LDC R15, c[0x0][0x148] ;  /* 0x00005200ff0f7b82 */ /* 0x000e220000000800 */
[----:B------:R-:W-:-:S03]  /*12c70*/  IADD3 R3, R3, R5, RZ ;  /* 0x0000000503037210 */ /* 0x000fc60007ffe0ff */
[----:B------:R-:W-:Y:S01]  /*12c80*/  FMUL R4, R4, UR5 ;  /* 0x0000000504047c20 */ /* 0x000fe20008400000 */
[--C-:B------:R-:W-:Y:S02]  /*12c90*/  SHF.R.U64 R16, R2, UR4, R3.reuse ;  /* 0x0000000402107c19 */ /* 0x100fe40008001203 */
[----:B------:R-:W-:Y:S01]  /*12ca0*/  SHF.R.U32.HI R3, RZ, UR4, R3 ;  /* 0x00000004ff037c19 */ /* 0x000fe20008011603 */
[----:B------:R-:W-:Y:S01]  /*12cb0*/  ULDC UR4, c[0x0][0x608] ;  /* 0x0001820000047ab9 */ /* 0x000fe20000000800 */
[----:B------:R1:W2:Y:S02]  /*12cc0*/  F2I.U32.TRUNC.NTZ R21, R4 ;  /* 0x0000000400157305 */ /* 0x0002a4000020f000 */
[--C-:B------:R-:W-:Y:S02]  /*12cd0*/  SHF.R.U64 R20, R16, UR4, R3.reuse ;  /* 0x0000000410147c19 */ /* 0x100fe40008001203 */
[----:B------:R-:W-:Y:S01]  /*12ce0*/  SHF.R.U32.HI R3, RZ, UR4, R3 ;  /* 0x00000004ff037c19 */ /* 0x000fe20008011603 */
[----:B------:R-:W-:-:S03]  /*12cf0*/  ULDC UR4, c[0x0][0x658] ;  /* 0x0001960000047ab9 */ /* 0x000fc60000000800 */
[--C-:B------:R-:W-:Y:S02]  /*12d00*/  SHF.R.U64 R18, R20, UR4, R3.reuse ;  /* 0x0000000414127c19 */ /* 0x100fe40008001203 */
[----:B------:R-:W-:-:S03]  /*12d10*/  SHF.R.U32.HI R23, RZ, UR4, R3 ;  /* 0x00000004ff177c19 */ /* 0x000fc60008011603 */
[----:B------:R-:W-:Y:S02]  /*12d20*/  IMAD.MOV.U32 R2, RZ, RZ, R18 ;  /* 0x000000ffff027224 */ /* 0x000fe400078e0012 */
[----:B------:R-:W-:Y:S01]  /*12d30*/  IMAD.MOV.U32 R3, RZ, RZ, R23 ;  /* 0x000000ffff037224 */ /* 0x000fe200078e0017 */
[----:B-12---:R-:W-:Y:S06]  /*12d40*/  @!P0 BRA `(.L_x_434) ;  /* 0x0000000000288947 */ /* 0x006fec0003800000 */
[----:B------:R-:W-:Y:S02]  /*12d50*/  ULDC UR4, c[0x0][0x64c] ;  /* 0x0001930000047ab9 */ /* 0x000fe40000000800 */
[----:B------:R-:W-:-:S05]  /*12d60*/  IADD3 R3, P0, R18, UR4, RZ ;  /* 0x0000000412037c10 */ /* 0x000fca000ff1e0ff */
[----:B------:R-:W-:-:S04]  /*12d70*/  IMAD.X R23, RZ, RZ, R23, P0 ;  /* 0x000000ffff177224 */ /* 0x000fc800000e0617 */
[----:B------:R-:W-:-:S04]  /*12d80*/  IMAD.WIDE.U32 R4, R23, UR6, RZ ;  /* 0x0000000617047c25 */ /* 0x000fc8000f8e00ff */
[----:B------:R-:W-:-:S04]  /*12d90*/  IMAD.WIDE.U32 R4, P0, R3, UR7, R4 ;  /* 0x0000000703047c25 */ /* 0x000fc8000f800004 */
[----:B------:R-:W-:-:S04]  /*12da0*/  IMAD.WIDE.U32 R2, R3, UR6, RZ ;  /* 0x0000000603027c25 */ /* 0x000fc8000f8e00ff */
[----:B------:R-:W-:Y:S01]  /*12db0*/  IMAD.MOV.U32 R2, RZ, RZ, R5 ;  /* 0x000000ffff027224 */ /* 0x000fe200078e0005 */
[----:B------:R-:W-:Y:S01]  /*12dc0*/  IADD3 RZ, P1, R3, R4, RZ ;  /* 0x0000000403ff7210 */ /* 0x000fe20007f3e0ff */
[----:B------:R-:W-:-:S04]  /*12dd0*/  IMAD.X R3, RZ, RZ, RZ, P0 ;  /* 0x000000ffff037224 */ /* 0x000fc800000e06ff */
[----:B------:R-:W-:-:S08]  /*12de0*/  IMAD.WIDE.U32.X R2, R23, UR7, R2, P1 ;  /* 0x0000000717027c25 */ /* 0x000fd000088e0402 */
.L_x_434:
[----:B------:R-:W1:Y:S01]  /*12df0*/  LDC R4, c[0x0][0x65c] ;  /* 0x00019700ff047b82 */ /* 0x000e620000000800 */
[----:B------:R-:W-:Y:S01]  /*12e00*/  ULDC UR4, c[0x0][0x648] ;  /* 0x0001920000047ab9 */ /* 0x000fe20000000800 */
[----:B------:R-:W-:Y:S01]  /*12e10*/  IADD3 R21, -R21, RZ, RZ ;  /* 0x000000ff15157210 */ /* 0x000fe20007ffe1ff */
[----:B------:R-:W-:Y:S01]  /*12e20*/  ULDC UR5, c[0x0][0x610] ;  /* 0x0001840000057ab9 */ /* 0x000fe20000000800 */
[----:B------:R-:W-:Y:S01]  /*12e30*/  SHF.R.U64 R3, R2, UR4, R3 ;  /* 0x0000000402037c19 */ /* 0x000fe20008001203 */
[----:B------:R-:W-:Y:S01]  /*12e40*/  ULDC UR4, c[0x0][0x638] ;  /* 0x00018e0000047ab9 */ /* 0x000fe20000000800 */
[----:B------:R-:W-:Y:S01]  /*12e50*/  LOP3.LUT R20, R20, UR17, RZ, 0xc0, !PT ;  /* 0x0000001114147c12 */ /* 0x000fe2000f8ec0ff */
[----:B------:R-:W-:Y:S02]  /*12e60*/  IMAD.MOV.U32 R2, RZ, RZ, 0x1 ;  /* 0x00000001ff027424 */ /* 0x000fe400078e00ff */
[----:B------:R-:W-:Y:S02]  /*12e70*/  IMAD.MOV R5, RZ, RZ, -R3 ;  /* 0x000000ffff057224 */ /* 0x000fe400078e0a03 */
[----:B------:R-:W-:-:S02]  /*12e80*/  IMAD R3, R3, UR18, R20 ;  /* 0x0000001203037c24 */ /* 0x000fc4000f8e0214 */
[----:B------:R-:W-:Y:S01]  /*12e90*/  IMAD R18, R5, UR4, R18 ;  /* 0x0000000405127c24 */ /* 0x000fe2000f8e0212 */
[----:B------:R-:W-:Y:S01]  /*12ea0*/  ULDC UR4, c[0x0][0x600] ;  /* 0x0001800000047ab9 */ /* 0x000fe20000000800 */
[----:B-1----:R-:W-:-:S13]  /*12eb0*/  ISETP.NE.AND P0, PT, R4, 0x1, PT ;  /* 0x000000010400780c */ /* 0x002fda0003f05270 */
[----:B0-----:R-:W-:Y:S01]  /*12ec0*/  @P0 IMAD R14, R15, R21, R12 ;  /* 0x000000150f0e0224 */ /* 0x001fe200078e020c */
[----:B------:R-:W-:-:S03]  /*12ed0*/  LOP3.LUT R15, R16, UR16, RZ, 0xc0, !PT ;  /* 0x00000010100f7c12 */ /* 0x000fc6000f8ec0ff */
[----:B------:R-:W-:Y:S02]  /*12ee0*/  IMAD R14, R3, UR5, R14 ;  /* 0x00000005030e7c24 */ /* 0x000fe4000f8e020e */
[----:B------:R-:W-:-:S05]  /*12ef0*/  IMAD R3, R18, UR4, R15 ;  /* 0x0000000412037c24 */ /* 0x000fca000f8e020f */
[----:B------:R-:W-:Y:S02]  /*12f00*/  SEL R21, R3, R14, !P0 ;  /* 0x0000000e03157207 */ /* 0x000fe40004000000 */
[----:B------:R-:W-:-:S07]  /*12f10*/  SEL R12, R14, R3, !P0 ;  /* 0x000000030e0c7207 */ /* 0x000fce0004000000 */
.L_x_432:
[----:B------:R-:W-:Y:S05]  /*12f20*/  BSYNC B1 ;  /* 0x0000000000017941 */ /* 0x000fea0003800000 */
.L_x_431:
[----:B------:R-:W-:-:S13]  /*12f30*/  LOP3.LUT P0, RZ, R2, 0xff, RZ, 0xc0, !PT ;  /* 0x000000ff02ff7812 */ /* 0x000fda000780c0ff */
[----:B------:R-:W-:Y:S05]  /*12f40*/  @P0 BRA `(.L_x_435) ;  /* 0xfffffff400300947 */ /* 0x000fea000383ffff */
[----:B------:R-:W-:Y:S05]  /*12f50*/  BSYNC B0 ;  /* 0x0000000000007941 */ /* 0x000fea0003800000 */
.L_x_424:
[----:B------:R-:W-:-:S03]  /*12f60*/  UMOV UR4, 0xffffffff ;  /* 0xffffffff00047882 */ /* 0x000fc60000000000 */
[----:B------:R-:W-:Y:S05]  /*12f70*/  BRA.DIV UR4, `(.L_x_436) ;  /* 0x0000000204f07947 */ /* 0x000fea000b800000 */
[----:B------:R-:W-:-:S13]  /*12f80*/  ELECT P6, URZ, PT ;  /* 0x00000000003f782f */ /* 0x000fda00038c0000 */
.L_x_449:
[----:B------:R-:W-:Y:S04]  /*12f90*/  BSSY B0, `(.L_x_437) ;  /* 0x0000022000007945 */ /* 0x000fe80003800000 */
[----:B------:R-:W-:Y:S05]  /*12fa0*/  @!P6 BRA `(.L_x_438) ;  /* 0x000000000080e947 */ /* 0x000fea0003800000 */
[----:B------:R-:W-:-:S04]  /*12fb0*/  LOP3.LUT R17, R17, 0x2, RZ, 0xfc, !PT ;  /* 0x0000000211117812 */ /* 0x000fc800078efcff */
[----:B------:R-:W-:-:S13]  /*12fc0*/  ISETP.NE.AND P0, PT, R17, 0x3, PT ;  /* 0x000000031100780c */ /* 0x000fda0003f05270 */
[----:B------:R-:W-:Y:S05]  /*12fd0*/  @!P0 BRA `(.L_x_439) ;  /* 0x0000000000048947 */ /* 0x000fea0003800000 */
[----:B------:R-:W-:Y:S01]  /*12fe0*/  BPT.TRAP 0x1 ;  /* 0x000000040000795c */ /* 0x000fe20000300000 */
.L_x_439:
[----:B------:R-:W0:Y:S01]  /*12ff0*/  S2R R3, SR_CgaCtaId ;  /* 0x0000000000037919 */ /* 0x000e220000008800 */
[----:B------:R-:W-:-:S04]  /*13000*/  MOV R2, 0x400 ;  /* 0x0000040000027802 */ /* 0x000fc80000000f00 */
[----:B0-----:R-:W-:Y:S02]  /*13010*/  LEA R3, R3, R2, 0x18 ;  /* 0x0000000203037211 */ /* 0x001fe400078ec0ff */
[----:B------:R-:W-:-:S03]  /*13020*/  SHF.L.U32 R2, R0, 0x1f, RZ ;  /* 0x0000001f00027819 */ /* 0x000fc600000006ff */
[----:B------:R-:W-:-:S04]  /*13030*/  VIADD R3, R3, 0x18 ;  /* 0x0000001803037836 */ /* 0x000fc80000000000 */
[C---:B------:R-:W-:Y:S02]  /*13040*/  IMAD R7, R10.reuse, 0x8, R3 ;  /* 0x000000080a077824 */ /* 0x040fe400078e0203 */
[----:B------:R-:W-:Y:S02]  /*13050*/  VIADD R10, R10, 0x1 ;  /* 0x000000010a0a7836 */ /* 0x000fe40000000000 */
[----:B------:R-:W0:Y:S03]  /*13060*/  SYNCS.PHASECHK.TRANS64.TRYWAIT P0, [R7+URZ], R2 ;  /* 0x00000002070075a7 */ /* 0x000e26000800017f */
[----:B------:R-:W-:-:S04]  /*13070*/  ISETP.NE.AND P1, PT, R10, 0x3, PT ;  /* 0x000000030a00780c */ /* 0x000fc80003f25270 */
[----:B------:R-:W-:Y:S02]  /*13080*/  SEL R5, RZ, 0x1, P1 ;  /* 0x00000001ff057807 */ /* 0x000fe40000800000 */
[----:B------:R-:W-:Y:S02]  /*13090*/  SEL R10, R10, RZ, P1 ;  /* 0x000000ff0a0a7207 */ /* 0x000fe40000800000 */
[----:B------:R-:W-:Y:S02]  /*130a0*/  LOP3.LUT R5, R0, R5, RZ, 0x3c, !PT ;  /* 0x0000000500057212 */ /* 0x000fe400078e3cff */
[----:B------:R-:W-:Y:S02]  /*130b0*/  LEA R9, R10, R3, 0x3 ;  /* 0x000000030a097211 */ /* 0x000fe400078e18ff */
[----:B------:R-:W-:Y:S01]  /*130c0*/  SHF.L.U32 R4, R5, 0x1f, RZ ;  /* 0x0000001f05047819 */ /* 0x000fe200000006ff */
[----:B0-----:R-:W-:Y:S06]  /*130d0*/  @!P0 BRA `(.L_x_440) ;  /* 0x0000000000b88947 */ /* 0x001fec0003800000 */
.L_x_450:
[----:B------:R-:W1:Y:S01]  /*130e0*/  SYNCS.PHASECHK.TRANS64.TRYWAIT P0, [R9+URZ], R4 ;  /* 0x00000004090075a7 */ /* 0x000e62000800017f */
[----:B------:R-:W-:-:S05]  /*130f0*/  VIADD R0, R10, 0x1 ;  /* 0x000000010a007836 */ /* 0x000fca0000000000 */
[----:B------:R-:W-:-:S04]  /*13100*/  ISETP.NE.AND P1, PT, R0, 0x3, PT ;  /* 0x000000030000780c */ /* 0x000fc80003f25270 */
[----:B0-----:R-:W-:Y:S02]  /*13110*/  SEL R2, RZ, 0x1, P1 ;  /* 0x00000001ff027807 */ /* 0x001fe40000800000 */
[----:B------:R-:W-:Y:S02]  /*13120*/  SEL R0, R0, RZ, P1 ;  /* 0x000000ff00007207 */ /* 0x000fe40000800000 */
[----:B------:R-:W-:Y:S01]  /*13130*/  LOP3.LUT R2, R5, R2, RZ, 0x3c, !PT ;  /* 0x0000000205027212 */ /* 0x000fe200078e3cff */
[----:B-1----:R-:W-:Y:S06]  /*13140*/  @!P0 BRA `(.L_x_441) ;  /* 0x0000000000b08947 */ /* 0x002fec0003800000 */
.L_x_451:
[----:B------:R-:W-:Y:S01]  /*13150*/  IMAD R3, R0, 0x8, R3 ;  /* 0x0000000800037824 */ /* 0x000fe200078e0203 */
[----:B------:R-:W-:-:S07]  /*13160*/  SHF.L.U32 R0, R2, 0x1f, RZ ;  /* 0x0000001f02007819 */ /* 0x000fce00000006ff */
.L_x_442:
[----:B-1----:R1:W2:Y:S02]  /*13170*/  SYNCS.PHASECHK.TRANS64.TRYWAIT P0, [R3+URZ], R0 ;  /* 0x00000000030075a7 */ /* 0x0022a4000800017f */
[----:B--2---:R-:W-:Y:S05]  /*13180*/  @!P0 NANOSLEEP.SYNCS 0x989680 ;  /* 0x009896800000895d */ /* 0x004fea0003900000 */
[----:B------:R-:W2:Y:S02]  /*13190*/  @!P0 SYNCS.PHASECHK.TRANS64 P0, [R3+URZ], R0 ;  /* 0x00000000030085a7 */ /* 0x000ea4000800007f */
[----:B--2---:R-:W-:Y:S05]  /*131a0*/  @!P0 BRA `(.L_x_442) ;  /* 0xfffffffc00f08947 */ /* 0x004fea000383ffff */
.L_x_438:
[----:B------:R-:W-:Y:S05]  /*131b0*/  BSYNC B0 ;  /* 0x0000000000007941 */ /* 0x000fea0003800000 */
.L_x_437:
[----:B------:R-:W-:Y:S05]  /*131c0*/  EXIT ;  /* 0x000000000000794d */ /* 0x000fea0003800000 */
.L_x_21:
[----:B---3--:R3:W4:Y:S02]  /*131d0*/  SYNCS.PHASECHK.TRANS64.TRYWAIT P1, [R3+URZ], R0 ;  /* 0x00000000030075a7 */ /* 0x008724000802017f */
[----:B----4-:R-:W-:Y:S05]  /*131e0*/  @!P1 NANOSLEEP.SYNCS 0x989680 ;  /* 0x009896800000995d */ /* 0x010fea0003900000 */
[----:B------:R-:W4:Y:S02]  /*131f0*/  @!P1 SYNCS.PHASECHK.TRANS64 P1, [R3+URZ], R0 ;  /* 0x00000000030095a7 */ /* 0x000f24000802007f */
[----:B----4-:R-:W-:Y:S05]  /*13200*/  @!P1 BRA `(.L_x_21) ;  /* 0xfffffffc00f09947 */ /* 0x010fea000383ffff */
[----:B------:R-:W-:Y:S05]  /*13210*/  BRA `(.L_x_20) ;  /* 0xfffffee000d07947 */ /* 0x000fea000383ffff */
.L_x_26:
[----:B--2---:R2:W3:Y:S02]  /*13220*/  SYNCS.PHASECHK.TRANS64.TRYWAIT P1, [R5+URZ], R4 ;  /* 0x00000004050075a7 */ /* 0x0044e4000802017f */
[----:B---3--:R-:W-:Y:S05]  /*13230*/  @!P1 NANOSLEEP.SYNCS 0x989680 ;  /* 0x009896800000995d */ /* 0x008fea0003900000 */
[----:B------:R-:W3:Y:S02]  /*13240*/  @!P1 SYNCS.PHASECHK.TRANS64 P1, [R5+URZ], R4 ;  /* 0x00000004050095a7 */ /* 0x000ee4000802007f */
[----:B---3--:R-:W-:Y:S05]  /*13250*/  @!P1 BRA `(.L_x_26) ;  /* 0xfffffffc00f09947 */ /* 0x008fea000383ffff */
[----:B------:R-:W-:Y:S05]  /*13260*/  BRA `(.L_x_25) ;  /* 0xfffffee800107947 */ /* 0x000fea000383ffff */
.L_x_425:
[----:B------:R-:W-:Y:S01]  /*13270*/  BSSY B1, `(.L_x_443) ;  /* 0x0000006000017945 */ /* 0x000fe20003800000 */
[----:B------:R-:W-:-:S07]  /*13280*/  IMAD.MOV.U32 R15, RZ, RZ, -0x1 ;  /* 0xffffffffff0f7424 */ /* 0x000fce00078e00ff */
[----:B------:R-:W-:Y:S05]  /*13290*/  WARPSYNC.COLLECTIVE R15, `(.L_x_444) ;  /* 0x000000000f0c7348 */ /* 0x000fea0003c00000 */
[----:B------:R-:W-:Y:S02]  /*132a0*/  ELECT P6, UR62, PT ;  /* 0x00000000003e782f */ /* 0x000fe400038c0000 */
[----:B------:R-:W-:Y:S01]  /*132b0*/  MOV R14, UR62 ;  /* 0x0000003e000e7c02 */ /* 0x000fe20008000f00 */
[----:B------:R-:W-:Y:S10]  /*132c0*/  ENDCOLLECTIVE ;  /* 0x000000000000791b */ /* 0x000ff40003800000 */
.L_x_444:
[----:B------:R-:W-:Y:S05]  /*132d0*/  BSYNC B1 ;  /* 0x0000000000017941 */ /* 0x000fea0003800000 */
.L_x_443:
[----:B------:R-:W-:Y:S05]  /*132e0*/  BRA `(.L_x_445) ;  /* 0xfffffff000547947 */ /* 0x000fea000383ffff */
.L_x_428:
[----:B0-----:R0:W2:Y:S02]  /*132f0*/  SYNCS.PHASECHK.TRANS64.TRYWAIT P0, [R15+URZ+0x18], R4 ;  /* 0x000018040f0075a7 */ /* 0x0010a4000800017f */
[----:B--2---:R-:W-:Y:S05]  /*13300*/  @!P0 NANOSLEEP.SYNCS 0x989680 ;  /* 0x009896800000895d */ /* 0x004fea0003900000 */
[----:B------:R-:W2:Y:S02]  /*13310*/  @!P0 SYNCS.PHASECHK.TRANS64 P0, [R15+URZ+0x18], R4 ;  /* 0x000018040f0085a7 */ /* 0x000ea4000800007f */
[----:B--2---:R-:W-:Y:S05]  /*13320*/  @!P0 BRA `(.L_x_428) ;  /* 0xfffffffc00f08947 */ /* 0x004fea000383ffff */
[----:B------:R-:W-:Y:S05]  /*13330*/  BRA `(.L_x_446) ;  /* 0xfffffff000947947 */ /* 0x000fea000383ffff */
.L_x_436:
[----:B------:R-:W-:Y:S01]  /*13340*/  BSSY B0, `(.L_x_447) ;  /* 0x0000006000007945 */ /* 0x000fe20003800000 */
[----:B------:R-:W-:-:S07]  /*13350*/  IMAD.MOV.U32 R15, RZ, RZ, -0x1 ;  /* 0xffffffffff0f7424 */ /* 0x000fce00078e00ff */
[----:B------:R-:W-:Y:S05]  /*13360*/  WARPSYNC.COLLECTIVE R15, `(.L_x_448) ;  /* 0x000000000f0c7348 */ /* 0x000fea0003c00000 */
[----:B------:R-:W-:Y:S02]  /*13370*/  ELECT P6, UR62, PT ;  /* 0x00000000003e782f */ /* 0x000fe400038c0000 */
[----:B------:R-:W-:Y:S01]  /*13380*/  MOV R14, UR62 ;  /* 0x0000003e000e7c02 */ /* 0x000fe20008000f00 */
[----:B------:R-:W-:Y:S10]  /*13390*/  ENDCOLLECTIVE ;  /* 0x000000000000791b */ /* 0x000ff40003800000 */
.L_x_448:
[----:B------:R-:W-:Y:S05]  /*133a0*/  BSYNC B0 ;  /* 0x0000000000007941 */ /* 0x000fea0003800000 */
.L_x_447:
[----:B------:R-:W-:Y:S05]  /*133b0*/  BRA `(.L_x_449) ;  /* 0xfffffff800f47947 */ /* 0x000fea000383ffff */
.L_x_440:
[----:B0-----:R0:W1:Y:S02]  /*133c0*/  SYNCS.PHASECHK.TRANS64.TRYWAIT P0, [R7+URZ], R2 ;  /* 0x00000002070075a7 */ /* 0x001064000800017f */
[----:B-1----:R-:W-:Y:S05]  /*133d0*/  @!P0 NANOSLEEP.SYNCS 0x989680 ;  /* 0x009896800000895d */ /* 0x002fea0003900000 */
[----:B------:R-:W1:Y:S02]  /*133e0*/  @!P0 SYNCS.PHASECHK.TRANS64 P0, [R7+URZ], R2 ;  /* 0x00000002070085a7 */ /* 0x000e64000800007f */
[----:B-1----:R-:W-:Y:S05]  /*133f0*/  @!P0 BRA `(.L_x_440) ;  /* 0xfffffffc00f08947 */ /* 0x002fea000383ffff */
[----:B------:R-:W-:Y:S05]  /*13400*/  BRA `(.L_x_450) ;  /* 0xfffffffc00347947 */ /* 0x000fea000383ffff */
.L_x_441:
[----:B0-----:R0:W1:Y:S02]  /*13410*/  SYNCS.PHASECHK.TRANS64.TRYWAIT P0, [R9+URZ], R4 ;  /* 0x00000004090075a7 */ /* 0x001064000800017f */
[----:B-1----:R-:W-:Y:S05]  /*13420*/  @!P0 NANOSLEEP.SYNCS 0x989680 ;  /* 0x009896800000895d */ /* 0x002fea0003900000 */
[----:B------:R-:W1:Y:S02]  /*13430*/  @!P0 SYNCS.PHASECHK.TRANS64 P0, [R9+URZ], R4 ;  /* 0x00000004090085a7 */ /* 0x000e64000800007f */
[----:B-1----:R-:W-:Y:S05]  /*13440*/  @!P0 BRA `(.L_x_441) ;  /* 0xfffffffc00f08947 */ /* 0x002fea000383ffff */
[----:B------:R-:W-:Y:S05]  /*13450*/  BRA `(.L_x_451) ;  /* 0xfffffffc003c7947 */ /* 0x000fea000383ffff */
.L_x_452:
[----:B------:R-:W-:-:S00]  /*13460*/  BRA `(.L_x_452) ;  /* 0xfffffffc00fc7947 */ /* 0x000fc0000383ffff */
[----:B------:R-:W-:-:S00]  /*13470*/  NOP ;  /* 0x0000000000007918 */ /* 0x000fc00000000000 */
        /* <DEDUP_REMOVED lines=8> */
.L_x_453:


//--------------------- .nv.global.init           --------------------------
	.section	.nv.global.init,"aw",@progbits
.nv.global.init:
	.type		$str$22,@object
	.size		$str$22,($str$23 - $str$22)
$str$22:
        /*0000*/ 	.byte	0x6b, 0x5f, 0x74, 0x69, 0x6c, 0x65, 0x5f, 0x63, 0x6f, 0x75, 0x6e, 0x74, 0x20, 0x3e, 0x3d, 0x20
        /*0010*/ 	.byte	0x31, 0x00
	.type		$str$23,@object
	.size		$str$23,(__unnamed_1 - $str$23)
$str$23:
        /*0012*/ 	.byte	0x2f, 0x74, 0x6d, 0x70, 0x2f, 0x63, 0x75, 0x74, 0x6c, 0x61, 0x73, 0x73, 0x5f, 0x73, 0x77, 0x65
        /*0022*/ 	.byte	0x65, 0x70, 0x5f, 0x73, 0x72, 0x63, 0x2f, 0x69, 0x6e, 0x63, 0x6c, 0x75, 0x64, 0x65, 0x2f, 0x63
        /*0032*/ 	.byte	0x75, 0x74, 0x6c, 0x61, 0x73, 0x73, 0x2f, 0x67, 0x65, 0x6d, 0x6d, 0x2f, 0x63, 0x6f, 0x6c, 0x6c
        /*0042*/ 	.byte	0x65, 0x63, 0x74, 0x69, 0x76, 0x65, 0x2f, 0x73, 0x6d, 0x39, 0x30, 0x5f, 0x6d, 0x6d, 0x61, 0x5f
        /*0052*/ 	.byte	0x74, 0x6d, 0x61, 0x5f, 0x67, 0x6d, 0x6d, 0x61, 0x5f, 0x73, 0x73, 0x5f, 0x77, 0x61, 0x72, 0x70
        /*0062*/ 	.byte	0x73, 0x70, 0x65, 0x63, 0x69, 0x61, 0x6c, 0x69, 0x7a, 0x65, 0x64, 0x2e, 0x68, 0x70, 0x70, 0x00
	.type		__unnamed_1,@object
	.size		__unnamed_1,(.L_0 - __unnamed_1)
__unnamed_1:
        /*0072*/ 	.byte	0x76, 0x6f, 0x69, 0x64, 0x20, 0x63, 0x75, 0x74, 0x6c, 0x61, 0x73, 0x73, 0x3a, 0x3a, 0x67, 0x65
        /* <DEDUP_REMOVED lines=181> */
        /*0bd2*/ 	.byte	0x00
.L_0:


//--------------------- .nv.shared._ZN7cutlass13device_kernelINS_4gemm6kernel13GemmUniversalIN4cute5tupleIJiiiiEEENS1_10collective13CollectiveMmaINS1_34MainloopSm90TmaGmmaWarpSpecializedILi3ENS5_IJNS4_1CILi2EEENSA_ILi1EEESC_EEENS1_35KernelTmaWarpSpecializedCooperativeEEENS5_IJNSA_ILi128EEENSA_ILi384EEENSA_ILi64EEEEEENS_10bfloat16_tENS5_IJlSC_lEEESK_SL_NS4_8TiledMMAINS4_8MMA_AtomIJNS4_4SM904GMMA28MMA_64x192x16_F32BF16BF16_SSILNSP_5MajorE0ELSR_0ELNSP_7ScaleInE1ELSS_1EEEEEENS4_6LayoutISD_NS5_IJSC_NSA_ILi0EEESW_EEEEENS5_IJNS4_10UnderscoreESZ_SZ_EEEEENS4_13SM90_TMA_LOADENS4_14ComposedLayoutINS4_7SwizzleILi3ELi4ELi3EEENS4_18smem_ptr_flag_bitsILi16EEENSV_INS5_IJNSA_ILi8EEESI_EEENS5_IJSI_SC_EEEEEEEvNS4_8identityENS4_23SM90_TMA_LOAD_MULTICASTES1C_vS1D_EENS_8epilogue10collective6detail29Sm90TmaWarpSpecializedAdapterINS1H_15DefaultEpilogueISK_SL_SL_NS1G_6thread17LinearCombinationISK_Li1EffLNS1L_9ScaleType4KindE0ELNS_15FloatRoundStyleE2ESK_EENS1_15EpilogueDefaultEEEEEvvEEEEvNT_6ParamsE --------------------------
	.section	.nv.shared._ZN7cutlass13device_kernelINS_4gemm6kernel13GemmUniversalIN4cute5tupleIJiiiiEEENS1_10collective13CollectiveMmaINS1_34MainloopSm90TmaGmmaWarpSpecializedILi3ENS5_IJNS4_1CILi2EEENSA_ILi1EEESC_EEENS1_35KernelTmaWarpSpecializedCooperativeEEENS5_IJNSA_ILi128EEENSA_ILi384EEENSA_ILi64EEEEEENS_10bfloat16_tENS5_IJlSC_lEEESK_SL_NS4_8TiledMMAINS4_8MMA_AtomIJNS4_4SM904GMMA28MMA_64x192x16_F32BF16BF16_SSILNSP_5MajorE0ELSR_0ELNSP_7ScaleInE1ELSS_1EEEEEENS4_6LayoutISD_NS5_IJSC_NSA_ILi0EEESW_EEEEENS5_IJNS4_10UnderscoreESZ_SZ_EEEEENS4_13SM90_TMA_LOADENS4_14ComposedLayoutINS4_7SwizzleILi3ELi4ELi3EEENS4_18smem_ptr_flag_bitsILi16EEENSV_INS5_IJNSA_ILi8EEESI_EEENS5_IJSI_SC_EEEEEEEvNS4_8identityENS4_23SM90_TMA_LOAD_MULTICASTES1C_vS1D_EENS_8epilogue10collective6detail29Sm90TmaWarpSpecializedAdapterINS1H_15DefaultEpilogueISK_SL_SL_NS1G_6thread17LinearCombinationISK_Li1EffLNS1L_9ScaleType4KindE0ELNS_15FloatRoundStyleE2ESK_EENS1_15EpilogueDefaultEEEEEvvEEEEvNT_6ParamsE,"aw",@nobits
	.sectionflags	@""
	.align	16
	.zero		1024


//--------------------- .nv.shared.reserved.0     --------------------------
	.section	.nv.shared.reserved.0,"aw",@nobits
	.weak		__nv_reservedSMEM_offset_0_alias
	.size		__nv_reservedSMEM_offset_0_alias, 0, 0
	.other		__nv_reservedSMEM_offset_0_alias,@"STO_CUDA_RESERVED_SHARED STV_DEFAULT"
__nv_reservedSMEM_offset_0_alias:
	.zero		0


//--------------------- .nv.global                --------------------------
	.section	.nv.global,"aw",@nobits
.nv.global:
	.type		_ZN39_INTERNAL_597b0bfc_4_k_cu_2403d650_39854cute1_E,@object
	.size		_ZN39_INTERNAL_597b0bfc_4_k_cu_2403d650_39854cute1_E,(_ZN39_INTERNAL_597b0bfc_4_k_cu_2403d650_39854cuda3std3__45__cpo6cbeginE - _ZN39_INTERNAL_597b0bfc_4_k_cu_2403d650_39854cute1_E)
_ZN39_INTERNAL_597b0bfc_4_k_cu_2403d650_39854cute1_E:
	.zero		1
	.type		_ZN39_INTERNAL_597b0bfc_4_k_cu_2403d650_39854cuda3std3__45__cpo6cbeginE,@object
	.size		_ZN39_INTERNAL_597b0bfc_4_k_cu_2403d650_39854cuda3std3__45__cpo6cbeginE,(_ZN39_INTERNAL_597b0bfc_4_k_cu_2403d650_39854cuda3std3__48in_placeE - _ZN39_INTERNAL_597b0bfc_4_k_cu_2403d650_39854cuda3std3__45__cpo6cbeginE)
_ZN39_INTERNAL_597b0bfc_4_k_cu_2403d650_39854cuda3std3__45__cpo6cbeginE:
	.zero		1
	.type		_ZN39_INTERNAL_597b0bfc_4_k_cu_2403d650_39854cuda3std3__48in_placeE,@object
	.size		_ZN39_INTERNAL_597b0bfc_4_k_cu_2403d650_39854cuda3std3__48in_placeE,(_ZN39_INTERNAL_597b0bfc_4_k_cu_2403d650_39854cuda3std6ranges3__45__cpo9iter_moveE - _ZN39_INTERNAL_597b0bfc_4_k_cu_2403d650_39854cuda3std3__48in_placeE)
_ZN39_INTERNAL_597b0bfc_4_k_cu_2403d650_39854cuda3std3__48in_placeE:
	.zero		1
	.type		_ZN39_INTERNAL_597b0bfc_4_k_cu_2403d650_39854cuda3std6ranges3__45__cpo9iter_moveE,@object
	.size		_ZN39_INTERNAL_597b0bfc_4_k_cu_2403d650_39854cuda3std6ranges3__45__cpo9iter_moveE,(_ZN39_INTERNAL_597b0bfc_4_k_cu_2403d650_39854cuda3std3__45__cpo5beginE - _ZN39_INTERNAL_597b0bfc_4_k_cu_2403d650_39854cuda3std6ranges3__45__cpo9iter_moveE)
_ZN39_INTERNAL_597b0bfc_4_k_cu_2403d650_39854cuda3std6ranges3__45__cpo9iter_moveE:
	.zero		1
	.type		_ZN39_INTERNAL_597b0bfc_4_k_cu_2403d650_39854cuda3std3__45__cpo5beginE,@object
	.size		_ZN39_INTERNAL_597b0bfc_4_k_cu_2403d650_39854cuda3std3__45__cpo5beginE,(_ZN39_INTERNAL_597b0bfc_4_k_cu_2403d650_39854cuda3std3__441_GLOBAL__N__597b0bfc_4_k_cu_2403d650_39856ignoreE - _ZN39_INTERNAL_597b0bfc_4_k_cu_2403d650_39854cuda3std3__45__cpo5beginE)
_ZN39_INTERNAL_597b0bfc_4_k_cu_2403d650_39854cuda3std3__45__cpo5beginE:
	.zero		1
	.type		_ZN39_INTERNAL_597b0bfc_4_k_cu_2403d650_39854cuda3std3__441_GLOBAL__N__597b0bfc_4_k_cu_2403d650_39856ignoreE,@object
	.size		_ZN39_INTERNAL_597b0bfc_4_k_cu_2403d650_39854cuda3std3__441_GLOBAL__N__597b0bfc_4_k_cu_2403d650_39856ignoreE,(_ZN39_INTERNAL_597b0bfc_4_k_cu_2403d650_39854cute7productE - _ZN39_INTERNAL_597b0bfc_4_k_cu_2403d650_39854cuda3std3__441_GLOBAL__N__597b0bfc_4_k_cu_2403d650_39856ignoreE)
_ZN39_INTERNAL_597b0bfc_4_k_cu_2403d650_39854cuda3std3__441_GLOBAL__N__597b0bfc_4_k_cu_2403d650_39856ignoreE:
	.zero		1
	.type		_ZN39_INTERNAL_597b0bfc_4_k_cu_2403d650_39854cute7productE,@object
	.size		_ZN39_INTERNAL_597b0bfc_4_k_cu_2403d650_39854cute7productE,(_ZN39_INTERNAL_597b0bfc_4_k_cu_2403d650_39854cuda3std3__45__cpo3endE - _ZN39_INTERNAL_597b0bfc_4_k_cu_2403d650_39854cute7productE)
_ZN39_INTERNAL_597b0bfc_4_k_cu_2403d650_39854cute7productE:
	.zero		1
	.type		_ZN39_INTERNAL_597b0bfc_4_k_cu_2403d650_39854cuda3std3__45__cpo3endE,@object
	.size		_ZN39_INTERNAL_597b0bfc_4_k_cu_2403d650_39854cuda3std3__45__cpo3endE,(_ZN39_INTERNAL_597b0bfc_4_k_cu_2403d650_39854cuda3std3__419piecewise_constructE - _ZN39_INTERNAL_597b0bfc_4_k_cu_2403d650_39854cuda3std3__45__cpo3endE)
_ZN39_INTERNAL_597b0bfc_4_k_cu_2403d650_39854cuda3std3__45__cpo3endE:
	.zero		1
	.type		_ZN39_INTERNAL_597b0bfc_4_k_cu_2403d650_39854cuda3std3__419piecewise_constructE,@object
	.size		_ZN39_INTERNAL_597b0bfc_4_k_cu_2403d650_39854cuda3std3__419piecewise_constructE,(_ZN39_INTERNAL_597b0bfc_4_k_cu_2403d650_39854cuda3std3__45__cpo4cendE - _ZN39_INTERNAL_597b0bfc_4_k_cu_2403d650_39854cuda3std3__419piecewise_constructE)
_ZN39_INTERNAL_597b0bfc_4_k_cu_2403d650_39854cuda3std3__419piecewise_constructE:
	.zero		1
	.type		_ZN39_INTERNAL_597b0bfc_4_k_cu_2403d650_39854cuda3std3__45__cpo4cendE,@object
	.size		_ZN39_INTERNAL_597b0bfc_4_k_cu_2403d650_39854cuda3std3__45__cpo4cendE,(_ZN39_INTERNAL_597b0bfc_4_k_cu_2403d650_39854cuda3std6ranges3__45__cpo4swapE - _ZN39_INTERNAL_597b0bfc_4_k_cu_2403d650_39854cuda3std3__45__cpo4cendE)
_ZN39_INTERNAL_597b0bfc_4_k_cu_2403d650_39854cuda3std3__45__cpo4cendE:
	.zero		1
	.type		_ZN39_INTERNAL_597b0bfc_4_k_cu_2403d650_39854cuda3std6ranges3__45__cpo4swapE,@object
	.size		_ZN39_INTERNAL_597b0bfc_4_k_cu_2403d650_39854cuda3std6ranges3__45__cpo4swapE,(.L_8 - _ZN39_INTERNAL_597b0bfc_4_k_cu_2403d650_39854cuda3std6ranges3__45__cpo4swapE)
_ZN39_INTERNAL_597b0bfc_4_k_cu_2403d650_39854cuda3std6ranges3__45__cpo4swapE:
	.zero		1
.L_8:


//--------------------- .nv.constant0._ZN7cutlass13device_kernelINS_4gemm6kernel13GemmUniversalIN4cute5tupleIJiiiiEEENS1_10collective13CollectiveMmaINS1_34MainloopSm90TmaGmmaWarpSpecializedILi3ENS5_IJNS4_1CILi2EEENSA_ILi1EEESC_EEENS1_35KernelTmaWarpSpecializedCooperativeEEENS5_IJNSA_ILi128EEENSA_ILi384EEENSA_ILi64EEEEEENS_10bfloat16_tENS5_IJlSC_lEEESK_SL_NS4_8TiledMMAINS4_8MMA_AtomIJNS4_4SM904GMMA28MMA_64x192x16_F32BF16BF16_SSILNSP_5MajorE0ELSR_0ELNSP_7ScaleInE1ELSS_1EEEEEENS4_6LayoutISD_NS5_IJSC_NSA_ILi0EEESW_EEEEENS5_IJNS4_10UnderscoreESZ_SZ_EEEEENS4_13SM90_TMA_LOADENS4_14ComposedLayoutINS4_7SwizzleILi3ELi4ELi3EEENS4_18smem_ptr_flag_bitsILi16EEENSV_INS5_IJNSA_ILi8EEESI_EEENS5_IJSI_SC_EEEEEEEvNS4_8identityENS4_23SM90_TMA_LOAD_MULTICASTES1C_vS1D_EENS_8epilogue10collective6detail29Sm90TmaWarpSpecializedAdapterINS1H_15DefaultEpilogueISK_SL_SL_NS1G_6thread17LinearCombinationISK_Li1EffLNS1L_9ScaleType4KindE0ELNS_15FloatRoundStyleE2ESK_EENS1_15EpilogueDefaultEEEEEvvEEEEvNT_6ParamsE --------------------------
	.section	.nv.constant0._ZN7cutlass13device_kernelINS_4gemm6kernel13GemmUniversalIN4cute5tupleIJiiiiEEENS1_10collective13CollectiveMmaINS1_34MainloopSm90TmaGmmaWarpSpecializedILi3ENS5_IJNS4_1CILi2EEENSA_ILi1EEESC_EEENS1_35KernelTmaWarpSpecializedCooperativeEEENS5_IJNSA_ILi128EEENSA_ILi384EEENSA_ILi64EEEEEENS_10bfloat16_tENS5_IJlSC_lEEESK_SL_NS4_8TiledMMAINS4_8MMA_AtomIJNS4_4SM904GMMA28MMA_64x192x16_F32BF16BF16_SSILNSP_5MajorE0ELSR_0ELNSP_7ScaleInE1ELSS_1EEEEEENS4_6LayoutISD_NS5_IJSC_NSA_ILi0EEESW_EEEEENS5_IJNS4_10UnderscoreESZ_SZ_EEEEENS4_13SM90_TMA_LOADENS4_14ComposedLayoutINS4_7SwizzleILi3ELi4ELi3EEENS4_18smem_ptr_flag_bitsILi16EEENSV_INS5_IJNSA_ILi8EEESI_EEENS5_IJSI_SC_EEEEEEEvNS4_8identityENS4_23SM90_TMA_LOAD_MULTICASTES1C_vS1D_EENS_8epilogue10collective6detail29Sm90TmaWarpSpecializedAdapterINS1H_15DefaultEpilogueISK_SL_SL_NS1G_6thread17LinearCombinationISK_Li1EffLNS1L_9ScaleType4KindE0ELNS_15FloatRoundStyleE2ESK_EENS1_15EpilogueDefaultEEEEEvvEEEEvNT_6ParamsE,"a",@progbits
	.sectionflags	@""
	.align	4
.nv.constant0._ZN7cutlass13device_kernelINS_4gemm6kernel13GemmUniversalIN4cute5tupleIJiiiiEEENS1_10collective13CollectiveMmaINS1_34MainloopSm90TmaGmmaWarpSpecializedILi3ENS5_IJNS4_1CILi2EEENSA_ILi1EEESC_EEENS1_35KernelTmaWarpSpecializedCooperativeEEENS5_IJNSA_ILi128EEENSA_ILi384EEENSA_ILi64EEEEEENS_10bfloat16_tENS5_IJlSC_lEEESK_SL_NS4_8TiledMMAINS4_8MMA_AtomIJNS4_4SM904GMMA28MMA_64x192x16_F32BF16BF16_SSILNSP_5MajorE0ELSR_0ELNSP_7ScaleInE1ELSS_1EEEEEENS4_6LayoutISD_NS5_IJSC_NSA_ILi0EEESW_EEEEENS5_IJNS4_10UnderscoreESZ_SZ_EEEEENS4_13SM90_TMA_LOADENS4_14ComposedLayoutINS4_7SwizzleILi3ELi4ELi3EEENS4_18smem_ptr_flag_bitsILi16EEENSV_INS5_IJNSA_ILi8EEESI_EEENS5_IJSI_SC_EEEEEEEvNS4_8identityENS4_23SM90_TMA_LOAD_MULTICASTES1C_vS1D_EENS_8epilogue10collective6detail29Sm90TmaWarpSpecializedAdapterINS1H_15DefaultEpilogueISK_SL_SL_NS1G_6thread17LinearCombinationISK_Li1EffLNS1L_9ScaleType4KindE0ELNS_15FloatRoundStyleE2ESK_EENS1_15EpilogueDefaultEEEEEvvEEEEvNT_6ParamsE:
	.zero		1664


//--------------------- SYMBOLS --------------------------

	.type		.nv.reservedSmem.offset0,@object
	.size		.nv.reservedSmem.offset0,0x4
	.type		__assertfail,@function
